//
// Generated by NVIDIA NVVM Compiler
//
// Compiler Build ID: CL-36424714
// Cuda compilation tools, release 13.0, V13.0.88
// Based on NVVM 20.0.0
//

.version 9.0
.target sm_100
.address_size 64

	// .globl	_Z10matrixMultPfS_S_i
.global .align 4 .b8 precalc_xorwow_matrix[102400];
.global .align 4 .b8 precalc_xorwow_offset_matrix[102400];
.global .align 4 .b8 mrg32k3aM1[2304];
.global .align 4 .b8 mrg32k3aM2[2304];
.global .align 4 .b8 mrg32k3aM1SubSeq[2016];
.global .align 4 .b8 mrg32k3aM2SubSeq[2016];
.global .align 4 .b8 mrg32k3aM1Seq[2304];
.global .align 4 .b8 mrg32k3aM2Seq[2304];
.const .align 8 .b8 __cr_lgamma_table[72];
// _ZZ10matrixMultPfS_S_iE2As has been demoted
// _ZZ10matrixMultPfS_S_iE2Bs has been demoted

.visible .entry _Z10matrixMultPfS_S_i(
	.param .u64 .ptr .align 1 _Z10matrixMultPfS_S_i_param_0,
	.param .u64 .ptr .align 1 _Z10matrixMultPfS_S_i_param_1,
	.param .u64 .ptr .align 1 _Z10matrixMultPfS_S_i_param_2,
	.param .u32 _Z10matrixMultPfS_S_i_param_3
)
{
	.reg .pred 	%p<9>;
	.reg .b32 	%r<105>;
	.reg .b32 	%f<368>;
	.reg .b64 	%rd<40>;
	// demoted variable
	.shared .align 4 .b8 _ZZ10matrixMultPfS_S_iE2As[1024];
	// demoted variable
	.shared .align 4 .b8 _ZZ10matrixMultPfS_S_iE2Bs[1024];
	ld.param.u32 	%r32, [_Z10matrixMultPfS_S_i_param_3];
	mov.u32 	%r33, %ctaid.x;
	mov.u32 	%r34, %ctaid.y;
	mov.u32 	%r1, %tid.x;
	mov.u32 	%r2, %tid.y;
	shl.b32 	%r35, %r34, 4;
	add.s32 	%r3, %r35, %r2;
	shl.b32 	%r4, %r33, 4;
	add.s32 	%r5, %r4, %r1;
	shr.s32 	%r36, %r32, 31;
	shr.u32 	%r37, %r36, 28;
	add.s32 	%r38, %r32, %r37;
	shr.s32 	%r6, %r38, 4;
	setp.lt.s32 	%p1, %r32, 16;
	mov.f32 	%f367, 0f00000000;
	@%p1 bra 	$L__BB0_9;
	mad.lo.s32 	%r101, %r32, %r3, %r1;
	shl.b32 	%r40, %r2, 6;
	mov.u32 	%r41, _ZZ10matrixMultPfS_S_iE2As;
	add.s32 	%r8, %r41, %r40;
	add.s32 	%r42, %r6, -1;
	setp.lt.u32 	%p2, %r42, 3;
	mov.f32 	%f367, 0f00000000;
	mov.b32 	%r104, 0;
	@%p2 bra 	$L__BB0_4;
	and.b32  	%r104, %r6, 134217724;
	neg.s32 	%r102, %r104;
	add.s32 	%r44, %r2, 48;
	mad.lo.s32 	%r45, %r32, %r44, %r1;
	add.s32 	%r100, %r45, %r4;
	add.s32 	%r46, %r2, 32;
	mad.lo.s32 	%r47, %r32, %r46, %r1;
	add.s32 	%r99, %r47, %r4;
	add.s32 	%r48, %r2, 16;
	mad.lo.s32 	%r49, %r32, %r48, %r1;
	add.s32 	%r98, %r49, %r4;
	mad.lo.s32 	%r50, %r2, %r32, %r1;
	add.s32 	%r97, %r50, %r4;
	mov.f32 	%f367, 0f00000000;
$L__BB0_3:
	.pragma "nounroll";
	ld.param.u64 	%rd36, [_Z10matrixMultPfS_S_i_param_1];
	ld.param.u64 	%rd33, [_Z10matrixMultPfS_S_i_param_0];
	cvta.to.global.u64 	%rd4, %rd33;
	mul.wide.s32 	%rd5, %r101, 4;
	add.s64 	%rd6, %rd4, %rd5;
	ld.global.f32 	%f14, [%rd6];
	shl.b32 	%r52, %r1, 2;
	add.s32 	%r53, %r8, %r52;
	st.shared.f32 	[%r53], %f14;
	cvta.to.global.u64 	%rd7, %rd36;
	mul.wide.u32 	%rd8, %r97, 4;
	add.s64 	%rd9, %rd7, %rd8;
	ld.global.f32 	%f15, [%rd9];
	mov.u32 	%r55, _ZZ10matrixMultPfS_S_iE2Bs;
	add.s32 	%r56, %r55, %r52;
	add.s32 	%r57, %r56, %r40;
	st.shared.f32 	[%r57], %f15;
	bar.sync 	0;
	ld.shared.f32 	%f16, [%r8];
	ld.shared.f32 	%f17, [%r56];
	fma.rn.f32 	%f18, %f16, %f17, %f367;
	ld.shared.f32 	%f19, [%r8+4];
	ld.shared.f32 	%f20, [%r56+64];
	fma.rn.f32 	%f21, %f19, %f20, %f18;
	ld.shared.f32 	%f22, [%r8+8];
	ld.shared.f32 	%f23, [%r56+128];
	fma.rn.f32 	%f24, %f22, %f23, %f21;
	ld.shared.f32 	%f25, [%r8+12];
	ld.shared.f32 	%f26, [%r56+192];
	fma.rn.f32 	%f27, %f25, %f26, %f24;
	ld.shared.f32 	%f28, [%r8+16];
	ld.shared.f32 	%f29, [%r56+256];
	fma.rn.f32 	%f30, %f28, %f29, %f27;
	ld.shared.f32 	%f31, [%r8+20];
	ld.shared.f32 	%f32, [%r56+320];
	fma.rn.f32 	%f33, %f31, %f32, %f30;
	ld.shared.f32 	%f34, [%r8+24];
	ld.shared.f32 	%f35, [%r56+384];
	fma.rn.f32 	%f36, %f34, %f35, %f33;
	ld.shared.f32 	%f37, [%r8+28];
	ld.shared.f32 	%f38, [%r56+448];
	fma.rn.f32 	%f39, %f37, %f38, %f36;
	ld.shared.f32 	%f40, [%r8+32];
	ld.shared.f32 	%f41, [%r56+512];
	fma.rn.f32 	%f42, %f40, %f41, %f39;
	ld.shared.f32 	%f43, [%r8+36];
	ld.shared.f32 	%f44, [%r56+576];
	fma.rn.f32 	%f45, %f43, %f44, %f42;
	ld.shared.f32 	%f46, [%r8+40];
	ld.shared.f32 	%f47, [%r56+640];
	fma.rn.f32 	%f48, %f46, %f47, %f45;
	ld.shared.f32 	%f49, [%r8+44];
	ld.shared.f32 	%f50, [%r56+704];
	fma.rn.f32 	%f51, %f49, %f50, %f48;
	ld.shared.f32 	%f52, [%r8+48];
	ld.shared.f32 	%f53, [%r56+768];
	fma.rn.f32 	%f54, %f52, %f53, %f51;
	ld.shared.f32 	%f55, [%r8+52];
	ld.shared.f32 	%f56, [%r56+832];
	fma.rn.f32 	%f57, %f55, %f56, %f54;
	ld.shared.f32 	%f58, [%r8+56];
	ld.shared.f32 	%f59, [%r56+896];
	fma.rn.f32 	%f60, %f58, %f59, %f57;
	ld.shared.f32 	%f61, [%r8+60];
	ld.shared.f32 	%f62, [%r56+960];
	fma.rn.f32 	%f63, %f61, %f62, %f60;
	bar.sync 	0;
	ld.global.f32 	%f64, [%rd6+64];
	st.shared.f32 	[%r53], %f64;
	mul.wide.u32 	%rd10, %r98, 4;
	add.s64 	%rd11, %rd7, %rd10;
	ld.global.f32 	%f65, [%rd11];
	st.shared.f32 	[%r57], %f65;
	bar.sync 	0;
	ld.shared.f32 	%f66, [%r8];
	ld.shared.f32 	%f67, [%r56];
	fma.rn.f32 	%f68, %f66, %f67, %f63;
	ld.shared.f32 	%f69, [%r8+4];
	ld.shared.f32 	%f70, [%r56+64];
	fma.rn.f32 	%f71, %f69, %f70, %f68;
	ld.shared.f32 	%f72, [%r8+8];
	ld.shared.f32 	%f73, [%r56+128];
	fma.rn.f32 	%f74, %f72, %f73, %f71;
	ld.shared.f32 	%f75, [%r8+12];
	ld.shared.f32 	%f76, [%r56+192];
	fma.rn.f32 	%f77, %f75, %f76, %f74;
	ld.shared.f32 	%f78, [%r8+16];
	ld.shared.f32 	%f79, [%r56+256];
	fma.rn.f32 	%f80, %f78, %f79, %f77;
	ld.shared.f32 	%f81, [%r8+20];
	ld.shared.f32 	%f82, [%r56+320];
	fma.rn.f32 	%f83, %f81, %f82, %f80;
	ld.shared.f32 	%f84, [%r8+24];
	ld.shared.f32 	%f85, [%r56+384];
	fma.rn.f32 	%f86, %f84, %f85, %f83;
	ld.shared.f32 	%f87, [%r8+28];
	ld.shared.f32 	%f88, [%r56+448];
	fma.rn.f32 	%f89, %f87, %f88, %f86;
	ld.shared.f32 	%f90, [%r8+32];
	ld.shared.f32 	%f91, [%r56+512];
	fma.rn.f32 	%f92, %f90, %f91, %f89;
	ld.shared.f32 	%f93, [%r8+36];
	ld.shared.f32 	%f94, [%r56+576];
	fma.rn.f32 	%f95, %f93, %f94, %f92;
	ld.shared.f32 	%f96, [%r8+40];
	ld.shared.f32 	%f97, [%r56+640];
	fma.rn.f32 	%f98, %f96, %f97, %f95;
	ld.shared.f32 	%f99, [%r8+44];
	ld.shared.f32 	%f100, [%r56+704];
	fma.rn.f32 	%f101, %f99, %f100, %f98;
	ld.shared.f32 	%f102, [%r8+48];
	ld.shared.f32 	%f103, [%r56+768];
	fma.rn.f32 	%f104, %f102, %f103, %f101;
	ld.shared.f32 	%f105, [%r8+52];
	ld.shared.f32 	%f106, [%r56+832];
	fma.rn.f32 	%f107, %f105, %f106, %f104;
	ld.shared.f32 	%f108, [%r8+56];
	ld.shared.f32 	%f109, [%r56+896];
	fma.rn.f32 	%f110, %f108, %f109, %f107;
	ld.shared.f32 	%f111, [%r8+60];
	ld.shared.f32 	%f112, [%r56+960];
	fma.rn.f32 	%f113, %f111, %f112, %f110;
	bar.sync 	0;
	ld.global.f32 	%f114, [%rd6+128];
	st.shared.f32 	[%r53], %f114;
	mul.wide.u32 	%rd12, %r99, 4;
	add.s64 	%rd13, %rd7, %rd12;
	ld.global.f32 	%f115, [%rd13];
	st.shared.f32 	[%r57], %f115;
	bar.sync 	0;
	ld.shared.f32 	%f116, [%r8];
	ld.shared.f32 	%f117, [%r56];
	fma.rn.f32 	%f118, %f116, %f117, %f113;
	ld.shared.f32 	%f119, [%r8+4];
	ld.shared.f32 	%f120, [%r56+64];
	fma.rn.f32 	%f121, %f119, %f120, %f118;
	ld.shared.f32 	%f122, [%r8+8];
	ld.shared.f32 	%f123, [%r56+128];
	fma.rn.f32 	%f124, %f122, %f123, %f121;
	ld.shared.f32 	%f125, [%r8+12];
	ld.shared.f32 	%f126, [%r56+192];
	fma.rn.f32 	%f127, %f125, %f126, %f124;
	ld.shared.f32 	%f128, [%r8+16];
	ld.shared.f32 	%f129, [%r56+256];
	fma.rn.f32 	%f130, %f128, %f129, %f127;
	ld.shared.f32 	%f131, [%r8+20];
	ld.shared.f32 	%f132, [%r56+320];
	fma.rn.f32 	%f133, %f131, %f132, %f130;
	ld.shared.f32 	%f134, [%r8+24];
	ld.shared.f32 	%f135, [%r56+384];
	fma.rn.f32 	%f136, %f134, %f135, %f133;
	ld.shared.f32 	%f137, [%r8+28];
	ld.shared.f32 	%f138, [%r56+448];
	fma.rn.f32 	%f139, %f137, %f138, %f136;
	ld.shared.f32 	%f140, [%r8+32];
	ld.shared.f32 	%f141, [%r56+512];
	fma.rn.f32 	%f142, %f140, %f141, %f139;
	ld.shared.f32 	%f143, [%r8+36];
	ld.shared.f32 	%f144, [%r56+576];
	fma.rn.f32 	%f145, %f143, %f144, %f142;
	ld.shared.f32 	%f146, [%r8+40];
	ld.shared.f32 	%f147, [%r56+640];
	fma.rn.f32 	%f148, %f146, %f147, %f145;
	ld.shared.f32 	%f149, [%r8+44];
	ld.shared.f32 	%f150, [%r56+704];
	fma.rn.f32 	%f151, %f149, %f150, %f148;
	ld.shared.f32 	%f152, [%r8+48];
	ld.shared.f32 	%f153, [%r56+768];
	fma.rn.f32 	%f154, %f152, %f153, %f151;
	ld.shared.f32 	%f155, [%r8+52];
	ld.shared.f32 	%f156, [%r56+832];
	fma.rn.f32 	%f157, %f155, %f156, %f154;
	ld.shared.f32 	%f158, [%r8+56];
	ld.shared.f32 	%f159, [%r56+896];
	fma.rn.f32 	%f160, %f158, %f159, %f157;
	ld.shared.f32 	%f161, [%r8+60];
	ld.shared.f32 	%f162, [%r56+960];
	fma.rn.f32 	%f163, %f161, %f162, %f160;
	bar.sync 	0;
	ld.global.f32 	%f164, [%rd6+192];
	st.shared.f32 	[%r53], %f164;
	mul.wide.u32 	%rd14, %r100, 4;
	add.s64 	%rd15, %rd7, %rd14;
	ld.global.f32 	%f165, [%rd15];
	st.shared.f32 	[%r57], %f165;
	bar.sync 	0;
	ld.shared.f32 	%f166, [%r8];
	ld.shared.f32 	%f167, [%r56];
	fma.rn.f32 	%f168, %f166, %f167, %f163;
	ld.shared.f32 	%f169, [%r8+4];
	ld.shared.f32 	%f170, [%r56+64];
	fma.rn.f32 	%f171, %f169, %f170, %f168;
	ld.shared.f32 	%f172, [%r8+8];
	ld.shared.f32 	%f173, [%r56+128];
	fma.rn.f32 	%f174, %f172, %f173, %f171;
	ld.shared.f32 	%f175, [%r8+12];
	ld.shared.f32 	%f176, [%r56+192];
	fma.rn.f32 	%f177, %f175, %f176, %f174;
	ld.shared.f32 	%f178, [%r8+16];
	ld.shared.f32 	%f179, [%r56+256];
	fma.rn.f32 	%f180, %f178, %f179, %f177;
	ld.shared.f32 	%f181, [%r8+20];
	ld.shared.f32 	%f182, [%r56+320];
	fma.rn.f32 	%f183, %f181, %f182, %f180;
	ld.shared.f32 	%f184, [%r8+24];
	ld.shared.f32 	%f185, [%r56+384];
	fma.rn.f32 	%f186, %f184, %f185, %f183;
	ld.shared.f32 	%f187, [%r8+28];
	ld.shared.f32 	%f188, [%r56+448];
	fma.rn.f32 	%f189, %f187, %f188, %f186;
	ld.shared.f32 	%f190, [%r8+32];
	ld.shared.f32 	%f191, [%r56+512];
	fma.rn.f32 	%f192, %f190, %f191, %f189;
	ld.shared.f32 	%f193, [%r8+36];
	ld.shared.f32 	%f194, [%r56+576];
	fma.rn.f32 	%f195, %f193, %f194, %f192;
	ld.shared.f32 	%f196, [%r8+40];
	ld.shared.f32 	%f197, [%r56+640];
	fma.rn.f32 	%f198, %f196, %f197, %f195;
	ld.shared.f32 	%f199, [%r8+44];
	ld.shared.f32 	%f200, [%r56+704];
	fma.rn.f32 	%f201, %f199, %f200, %f198;
	ld.shared.f32 	%f202, [%r8+48];
	ld.shared.f32 	%f203, [%r56+768];
	fma.rn.f32 	%f204, %f202, %f203, %f201;
	ld.shared.f32 	%f205, [%r8+52];
	ld.shared.f32 	%f206, [%r56+832];
	fma.rn.f32 	%f207, %f205, %f206, %f204;
	ld.shared.f32 	%f208, [%r8+56];
	ld.shared.f32 	%f209, [%r56+896];
	fma.rn.f32 	%f210, %f208, %f209, %f207;
	ld.shared.f32 	%f211, [%r8+60];
	ld.shared.f32 	%f212, [%r56+960];
	fma.rn.f32 	%f367, %f211, %f212, %f210;
	bar.sync 	0;
	add.s32 	%r102, %r102, 4;
	add.s32 	%r101, %r101, 64;
	shl.b32 	%r58, %r32, 6;
	add.s32 	%r100, %r100, %r58;
	add.s32 	%r99, %r99, %r58;
	add.s32 	%r98, %r98, %r58;
	add.s32 	%r97, %r97, %r58;
	setp.ne.s32 	%p3, %r102, 0;
	@%p3 bra 	$L__BB0_3;
$L__BB0_4:
	and.b32  	%r28, %r6, 3;
	setp.eq.s32 	%p4, %r28, 0;
	@%p4 bra 	$L__BB0_9;
	setp.eq.s32 	%p5, %r28, 1;
	@%p5 bra 	$L__BB0_7;
	ld.param.u64 	%rd37, [_Z10matrixMultPfS_S_i_param_1];
	ld.param.u64 	%rd34, [_Z10matrixMultPfS_S_i_param_0];
	shl.b32 	%r59, %r104, 4;
	mad.lo.s32 	%r64, %r32, %r3, %r1;
	add.s32 	%r65, %r64, %r59;
	cvta.to.global.u64 	%rd16, %rd34;
	mul.wide.s32 	%rd17, %r65, 4;
	add.s64 	%rd18, %rd16, %rd17;
	ld.global.f32 	%f214, [%rd18];
	shl.b32 	%r66, %r1, 2;
	add.s32 	%r67, %r8, %r66;
	st.shared.f32 	[%r67], %f214;
	add.s32 	%r68, %r59, %r2;
	mad.lo.s32 	%r69, %r68, %r32, %r5;
	cvta.to.global.u64 	%rd19, %rd37;
	mul.wide.u32 	%rd20, %r69, 4;
	add.s64 	%rd21, %rd19, %rd20;
	ld.global.f32 	%f215, [%rd21];
	mov.u32 	%r71, _ZZ10matrixMultPfS_S_iE2Bs;
	add.s32 	%r72, %r71, %r66;
	add.s32 	%r73, %r72, %r40;
	st.shared.f32 	[%r73], %f215;
	bar.sync 	0;
	ld.shared.f32 	%f216, [%r8];
	ld.shared.f32 	%f217, [%r72];
	fma.rn.f32 	%f218, %f216, %f217, %f367;
	ld.shared.f32 	%f219, [%r8+4];
	ld.shared.f32 	%f220, [%r72+64];
	fma.rn.f32 	%f221, %f219, %f220, %f218;
	ld.shared.f32 	%f222, [%r8+8];
	ld.shared.f32 	%f223, [%r72+128];
	fma.rn.f32 	%f224, %f222, %f223, %f221;
	ld.shared.f32 	%f225, [%r8+12];
	ld.shared.f32 	%f226, [%r72+192];
	fma.rn.f32 	%f227, %f225, %f226, %f224;
	ld.shared.f32 	%f228, [%r8+16];
	ld.shared.f32 	%f229, [%r72+256];
	fma.rn.f32 	%f230, %f228, %f229, %f227;
	ld.shared.f32 	%f231, [%r8+20];
	ld.shared.f32 	%f232, [%r72+320];
	fma.rn.f32 	%f233, %f231, %f232, %f230;
	ld.shared.f32 	%f234, [%r8+24];
	ld.shared.f32 	%f235, [%r72+384];
	fma.rn.f32 	%f236, %f234, %f235, %f233;
	ld.shared.f32 	%f237, [%r8+28];
	ld.shared.f32 	%f238, [%r72+448];
	fma.rn.f32 	%f239, %f237, %f238, %f236;
	ld.shared.f32 	%f240, [%r8+32];
	ld.shared.f32 	%f241, [%r72+512];
	fma.rn.f32 	%f242, %f240, %f241, %f239;
	ld.shared.f32 	%f243, [%r8+36];
	ld.shared.f32 	%f244, [%r72+576];
	fma.rn.f32 	%f245, %f243, %f244, %f242;
	ld.shared.f32 	%f246, [%r8+40];
	ld.shared.f32 	%f247, [%r72+640];
	fma.rn.f32 	%f248, %f246, %f247, %f245;
	ld.shared.f32 	%f249, [%r8+44];
	ld.shared.f32 	%f250, [%r72+704];
	fma.rn.f32 	%f251, %f249, %f250, %f248;
	ld.shared.f32 	%f252, [%r8+48];
	ld.shared.f32 	%f253, [%r72+768];
	fma.rn.f32 	%f254, %f252, %f253, %f251;
	ld.shared.f32 	%f255, [%r8+52];
	ld.shared.f32 	%f256, [%r72+832];
	fma.rn.f32 	%f257, %f255, %f256, %f254;
	ld.shared.f32 	%f258, [%r8+56];
	ld.shared.f32 	%f259, [%r72+896];
	fma.rn.f32 	%f260, %f258, %f259, %f257;
	ld.shared.f32 	%f261, [%r8+60];
	ld.shared.f32 	%f262, [%r72+960];
	fma.rn.f32 	%f263, %f261, %f262, %f260;
	bar.sync 	0;
	ld.global.f32 	%f264, [%rd18+64];
	st.shared.f32 	[%r67], %f264;
	add.s32 	%r74, %r68, 16;
	mad.lo.s32 	%r75, %r74, %r32, %r5;
	mul.wide.u32 	%rd22, %r75, 4;
	add.s64 	%rd23, %rd19, %rd22;
	ld.global.f32 	%f265, [%rd23];
	st.shared.f32 	[%r73], %f265;
	bar.sync 	0;
	ld.shared.f32 	%f266, [%r8];
	ld.shared.f32 	%f267, [%r72];
	fma.rn.f32 	%f268, %f266, %f267, %f263;
	ld.shared.f32 	%f269, [%r8+4];
	ld.shared.f32 	%f270, [%r72+64];
	fma.rn.f32 	%f271, %f269, %f270, %f268;
	ld.shared.f32 	%f272, [%r8+8];
	ld.shared.f32 	%f273, [%r72+128];
	fma.rn.f32 	%f274, %f272, %f273, %f271;
	ld.shared.f32 	%f275, [%r8+12];
	ld.shared.f32 	%f276, [%r72+192];
	fma.rn.f32 	%f277, %f275, %f276, %f274;
	ld.shared.f32 	%f278, [%r8+16];
	ld.shared.f32 	%f279, [%r72+256];
	fma.rn.f32 	%f280, %f278, %f279, %f277;
	ld.shared.f32 	%f281, [%r8+20];
	ld.shared.f32 	%f282, [%r72+320];
	fma.rn.f32 	%f283, %f281, %f282, %f280;
	ld.shared.f32 	%f284, [%r8+24];
	ld.shared.f32 	%f285, [%r72+384];
	fma.rn.f32 	%f286, %f284, %f285, %f283;
	ld.shared.f32 	%f287, [%r8+28];
	ld.shared.f32 	%f288, [%r72+448];
	fma.rn.f32 	%f289, %f287, %f288, %f286;
	ld.shared.f32 	%f290, [%r8+32];
	ld.shared.f32 	%f291, [%r72+512];
	fma.rn.f32 	%f292, %f290, %f291, %f289;
	ld.shared.f32 	%f293, [%r8+36];
	ld.shared.f32 	%f294, [%r72+576];
	fma.rn.f32 	%f295, %f293, %f294, %f292;
	ld.shared.f32 	%f296, [%r8+40];
	ld.shared.f32 	%f297, [%r72+640];
	fma.rn.f32 	%f298, %f296, %f297, %f295;
	ld.shared.f32 	%f299, [%r8+44];
	ld.shared.f32 	%f300, [%r72+704];
	fma.rn.f32 	%f301, %f299, %f300, %f298;
	ld.shared.f32 	%f302, [%r8+48];
	ld.shared.f32 	%f303, [%r72+768];
	fma.rn.f32 	%f304, %f302, %f303, %f301;
	ld.shared.f32 	%f305, [%r8+52];
	ld.shared.f32 	%f306, [%r72+832];
	fma.rn.f32 	%f307, %f305, %f306, %f304;
	ld.shared.f32 	%f308, [%r8+56];
	ld.shared.f32 	%f309, [%r72+896];
	fma.rn.f32 	%f310, %f308, %f309, %f307;
	ld.shared.f32 	%f311, [%r8+60];
	ld.shared.f32 	%f312, [%r72+960];
	fma.rn.f32 	%f367, %f311, %f312, %f310;
	bar.sync 	0;
	add.s32 	%r104, %r104, 2;
$L__BB0_7:
	and.b32  	%r76, %r6, 1;
	setp.eq.b32 	%p6, %r76, 1;
	not.pred 	%p7, %p6;
	@%p7 bra 	$L__BB0_9;
	ld.param.u64 	%rd38, [_Z10matrixMultPfS_S_i_param_1];
	ld.param.u64 	%rd35, [_Z10matrixMultPfS_S_i_param_0];
	shl.b32 	%r77, %r104, 4;
	mad.lo.s32 	%r82, %r32, %r3, %r1;
	add.s32 	%r83, %r82, %r77;
	cvta.to.global.u64 	%rd24, %rd35;
	mul.wide.s32 	%rd25, %r83, 4;
	add.s64 	%rd26, %rd24, %rd25;
	ld.global.f32 	%f313, [%rd26];
	shl.b32 	%r84, %r1, 2;
	add.s32 	%r85, %r8, %r84;
	st.shared.f32 	[%r85], %f313;
	add.s32 	%r86, %r77, %r2;
	mad.lo.s32 	%r87, %r86, %r32, %r5;
	cvta.to.global.u64 	%rd27, %rd38;
	mul.wide.u32 	%rd28, %r87, 4;
	add.s64 	%rd29, %rd27, %rd28;
	ld.global.f32 	%f314, [%rd29];
	mov.u32 	%r89, _ZZ10matrixMultPfS_S_iE2Bs;
	add.s32 	%r90, %r89, %r84;
	add.s32 	%r91, %r90, %r40;
	st.shared.f32 	[%r91], %f314;
	bar.sync 	0;
	ld.shared.f32 	%f315, [%r8];
	ld.shared.f32 	%f316, [%r90];
	fma.rn.f32 	%f317, %f315, %f316, %f367;
	ld.shared.f32 	%f318, [%r8+4];
	ld.shared.f32 	%f319, [%r90+64];
	fma.rn.f32 	%f320, %f318, %f319, %f317;
	ld.shared.f32 	%f321, [%r8+8];
	ld.shared.f32 	%f322, [%r90+128];
	fma.rn.f32 	%f323, %f321, %f322, %f320;
	ld.shared.f32 	%f324, [%r8+12];
	ld.shared.f32 	%f325, [%r90+192];
	fma.rn.f32 	%f326, %f324, %f325, %f323;
	ld.shared.f32 	%f327, [%r8+16];
	ld.shared.f32 	%f328, [%r90+256];
	fma.rn.f32 	%f329, %f327, %f328, %f326;
	ld.shared.f32 	%f330, [%r8+20];
	ld.shared.f32 	%f331, [%r90+320];
	fma.rn.f32 	%f332, %f330, %f331, %f329;
	ld.shared.f32 	%f333, [%r8+24];
	ld.shared.f32 	%f334, [%r90+384];
	fma.rn.f32 	%f335, %f333, %f334, %f332;
	ld.shared.f32 	%f336, [%r8+28];
	ld.shared.f32 	%f337, [%r90+448];
	fma.rn.f32 	%f338, %f336, %f337, %f335;
	ld.shared.f32 	%f339, [%r8+32];
	ld.shared.f32 	%f340, [%r90+512];
	fma.rn.f32 	%f341, %f339, %f340, %f338;
	ld.shared.f32 	%f342, [%r8+36];
	ld.shared.f32 	%f343, [%r90+576];
	fma.rn.f32 	%f344, %f342, %f343, %f341;
	ld.shared.f32 	%f345, [%r8+40];
	ld.shared.f32 	%f346, [%r90+640];
	fma.rn.f32 	%f347, %f345, %f346, %f344;
	ld.shared.f32 	%f348, [%r8+44];
	ld.shared.f32 	%f349, [%r90+704];
	fma.rn.f32 	%f350, %f348, %f349, %f347;
	ld.shared.f32 	%f351, [%r8+48];
	ld.shared.f32 	%f352, [%r90+768];
	fma.rn.f32 	%f353, %f351, %f352, %f350;
	ld.shared.f32 	%f354, [%r8+52];
	ld.shared.f32 	%f355, [%r90+832];
	fma.rn.f32 	%f356, %f354, %f355, %f353;
	ld.shared.f32 	%f357, [%r8+56];
	ld.shared.f32 	%f358, [%r90+896];
	fma.rn.f32 	%f359, %f357, %f358, %f356;
	ld.shared.f32 	%f360, [%r8+60];
	ld.shared.f32 	%f361, [%r90+960];
	fma.rn.f32 	%f367, %f360, %f361, %f359;
	bar.sync 	0;
$L__BB0_9:
	max.s32 	%r95, %r3, %r5;
	setp.ge.s32 	%p8, %r95, %r32;
	@%p8 bra 	$L__BB0_11;
	ld.param.u64 	%rd39, [_Z10matrixMultPfS_S_i_param_2];
	mad.lo.s32 	%r96, %r32, %r3, %r5;
	cvta.to.global.u64 	%rd30, %rd39;
	mul.wide.u32 	%rd31, %r96, 4;
	add.s64 	%rd32, %rd30, %rd31;
	st.global.f32 	[%rd32], %f367;
$L__BB0_11:
	ret;

}


// ===== COMPILED SASS (sm_100) =====

	.target	sm_100

	.elftype	@"ET_EXEC"


//--------------------- .note.nv.tkinfo           --------------------------
	.section	.note.nv.tkinfo,"",@"SHT_NOTE"
	.sectionflags	@"SHF_NOTE_NV_TKINFO"
	.tkinfo
        /*0018*/ 	.word	0x00000002
        /*0030*/ 	.string	""
        /*0030*/ 	.string	"ptxas"
        /*0030*/ 	.string	"Cuda compilation tools, release 13.0, V13.0.88"
        /*0030*/ 	.string	"Build cuda_13.0.r13.0/compiler.36424714_0"
        /*0030*/ 	.string	"-arch sm_100 -m 64 "



//--------------------- .note.nv.cuinfo           --------------------------
	.section	.note.nv.cuinfo,"",@"SHT_NOTE"
	.sectionflags	@"SHF_NOTE_NV_CUINFO"
        /*0018*/ 	.short	0x0002
        /*001a*/ 	.short	0x0064
        /*001c*/ 	.short	0x0082
	.zero		2


//--------------------- .nv.info                  --------------------------
	.section	.nv.info,"",@"SHT_CUDA_INFO"
	.align	4


	//----- nvinfo : EIATTR_REGCOUNT
	.align		4
        /*0000*/ 	.byte	0x04, 0x2f
        /*0002*/ 	.short	(.L_10 - .L_9)
	.align		4
.L_9:
        /*0004*/ 	.word	index@(_Z10matrixMultPfS_S_i)
        /*0008*/ 	.word	0x00000028


	//----- nvinfo : EIATTR_FRAME_SIZE
	.align		4
.L_10:
        /*000c*/ 	.byte	0x04, 0x11
        /*000e*/ 	.short	(.L_12 - .L_11)
	.align		4
.L_11:
        /*0010*/ 	.word	index@(_Z10matrixMultPfS_S_i)
        /*0014*/ 	.word	0x00000000


	//----- nvinfo : EIATTR_MIN_STACK_SIZE
	.align		4
.L_12:
        /*0018*/ 	.byte	0x04, 0x12
        /*001a*/ 	.short	(.L_14 - .L_13)
	.align		4
.L_13:
        /*001c*/ 	.word	index@(_Z10matrixMultPfS_S_i)
        /*0020*/ 	.word	0x00000000
.L_14:


//--------------------- .nv.compat                --------------------------
	.section	.nv.compat,"",@"SHT_CUDA_COMPAT_INFO"
	.align	4
        /*0000*/ 	.byte	0x02, 0x09, 0x00, 0x00, 0x02, 0x02, 0x01, 0x00, 0x02, 0x05, 0x05, 0x00, 0x03, 0x07, 0x01, 0x01
        /*0010*/ 	.byte	0x02, 0x03, 0x00, 0x00, 0x02, 0x06, 0x01, 0x00, 0x04, 0x0b, 0x08, 0x00, 0x09, 0x00, 0x00, 0x00
        /*0020*/ 	.byte	0x00, 0x00, 0x00, 0x00


//--------------------- .nv.info._Z10matrixMultPfS_S_i --------------------------
	.section	.nv.info._Z10matrixMultPfS_S_i,"",@"SHT_CUDA_INFO"
	.sectionflags	@""
	.align	4


	//----- nvinfo : EIATTR_CUDA_API_VERSION
	.align		4
        /*0000*/ 	.byte	0x04, 0x37
        /*0002*/ 	.short	(.L_16 - .L_15)
.L_15:
        /*0004*/ 	.word	0x00000082


	//----- nvinfo : EIATTR_KPARAM_INFO
	.align		4
.L_16:
        /*0008*/ 	.byte	0x04, 0x17
        /*000a*/ 	.short	(.L_18 - .L_17)
.L_17:
        /*000c*/ 	.word	0x00000000
        /*0010*/ 	.short	0x0003
        /*0012*/ 	.short	0x0018
        /*0014*/ 	.byte	0x00, 0xf0, 0x11, 0x00


	//----- nvinfo : EIATTR_KPARAM_INFO
	.align		4
.L_18:
        /*0018*/ 	.byte	0x04, 0x17
        /*001a*/ 	.short	(.L_20 - .L_19)
.L_19:
        /*001c*/ 	.word	0x00000000
        /*0020*/ 	.short	0x0002
        /*0022*/ 	.short	0x0010
        /*0024*/ 	.byte	0x00, 0xf5, 0x21, 0x00


	//----- nvinfo : EIATTR_KPARAM_INFO
	.align		4
.L_20:
        /*0028*/ 	.byte	0x04, 0x17
        /*002a*/ 	.short	(.L_22 - .L_21)
.L_21:
        /*002c*/ 	.word	0x00000000
        /*0030*/ 	.short	0x0001
        /*0032*/ 	.short	0x0008
        /*0034*/ 	.byte	0x00, 0xf5, 0x21, 0x00


	//----- nvinfo : EIATTR_KPARAM_INFO
	.align		4
.L_22:
        /*0038*/ 	.byte	0x04, 0x17
        /*003a*/ 	.short	(.L_24 - .L_23)
.L_23:
        /*003c*/ 	.word	0x00000000
        /*0040*/ 	.short	0x0000
        /*0042*/ 	.short	0x0000
        /*0044*/ 	.byte	0x00, 0xf5, 0x21, 0x00


	//----- nvinfo : EIATTR_SPARSE_MMA_MASK
	.align		4
.L_24:
        /*0048*/ 	.byte	0x03, 0x50
        /*004a*/ 	.short	0x0000


	//----- nvinfo : EIATTR_MAXREG_COUNT
	.align		4
        /*004c*/ 	.byte	0x03, 0x1b
        /*004e*/ 	.short	0x00ff


	//----- nvinfo : EIATTR_NUM_BARRIERS
	.align		4
        /*0050*/ 	.byte	0x02, 0x4c
        /*0052*/ 	.byte	0x01
	.zero		1


	//----- nvinfo : EIATTR_MERCURY_ISA_VERSION
	.align		4
        /*0054*/ 	.byte	0x03, 0x5f
        /*0056*/ 	.short	0x0101


	//----- nvinfo : EIATTR_VRC_CTA_INIT_COUNT
	.align		4
        /*0058*/ 	.byte	0x02, 0x4a
	.zero		1
	.zero		1


	//----- nvinfo : EIATTR_EXIT_INSTR_OFFSETS
	.align		4
        /*005c*/ 	.byte	0x04, 0x1c
        /*005e*/ 	.short	(.L_26 - .L_25)


	//   ....[0]....
.L_25:
        /*0060*/ 	.word	0x00001870


	//   ....[1]....
        /*0064*/ 	.word	0x000018c0


	//----- nvinfo : EIATTR_CBANK_PARAM_SIZE
	.align		4
.L_26:
        /*0068*/ 	.byte	0x03, 0x19
        /*006a*/ 	.short	0x001c


	//----- nvinfo : EIATTR_PARAM_CBANK
	.align		4
        /*006c*/ 	.byte	0x04, 0x0a
        /*006e*/ 	.short	(.L_28 - .L_27)
	.align		4
.L_27:
        /*0070*/ 	.word	index@(.nv.constant0._Z10matrixMultPfS_S_i)
        /*0074*/ 	.short	0x0380
        /*0076*/ 	.short	0x001c


	//----- nvinfo : EIATTR_SW_WAR
	.align		4
.L_28:
        /*0078*/ 	.byte	0x04, 0x36
        /*007a*/ 	.short	(.L_30 - .L_29)
.L_29:
        /*007c*/ 	.word	0x00000008
.L_30:


//--------------------- .nv.callgraph             --------------------------
	.section	.nv.callgraph,"",@"SHT_CUDA_CALLGRAPH"
	.align	4
	.sectionentsize	8
	.align		4
        /*0000*/ 	.word	0x00000000
	.align		4
        /*0004*/ 	.word	0xffffffff
	.align		4
        /*0008*/ 	.word	0x00000000
	.align		4
        /*000c*/ 	.word	0xfffffffe
	.align		4
        /*0010*/ 	.word	0x00000000
	.align		4
        /*0014*/ 	.word	0xfffffffd
	.align		4
        /*0018*/ 	.word	0x00000000
	.align		4
        /*001c*/ 	.word	0xfffffffc


//--------------------- .nv.constant4             --------------------------
	.section	.nv.constant4,"a",@progbits
	.align	8
	.align		8
.nv.constant4:
        /*0000*/ 	.dword	precalc_xorwow_matrix
	.align		8
        /*0008*/ 	.dword	precalc_xorwow_offset_matrix
	.align		8
        /*0010*/ 	.dword	mrg32k3aM1
	.align		8
        /*0018*/ 	.dword	mrg32k3aM2
	.align		8
        /*0020*/ 	.dword	mrg32k3aM1SubSeq
	.align		8
        /*0028*/ 	.dword	mrg32k3aM2SubSeq
	.align		8
        /*0030*/ 	.dword	mrg32k3aM1Seq
	.align		8
        /*0038*/ 	.dword	mrg32k3aM2Seq


//--------------------- .nv.constant3             --------------------------
	.section	.nv.constant3,"a",@progbits
	.align	8
.nv.constant3:
	.type		__cr_lgamma_table,@object
	.size		__cr_lgamma_table,(.L_8 - __cr_lgamma_table)
__cr_lgamma_table:
        /*0000*/ 	.byte	0x00, 0x00, 0x00, 0x00, 0x00, 0x00, 0x00, 0x00, 0x00, 0x00, 0x00, 0x00, 0x00, 0x00, 0x00, 0x00
        /*0010*/ 	.byte	0xef, 0x39, 0xfa, 0xfe, 0x42, 0x2e, 0xe6, 0x3f, 0x02, 0x20, 0x2a, 0xfa, 0x0b, 0xab, 0xfc, 0x3f
        /*0020*/ 	.byte	0xf9, 0x2c, 0x92, 0x7c, 0xa7, 0x6c, 0x09, 0x40, 0xc9, 0x79, 0x44, 0x3c, 0x64, 0x26, 0x13, 0x40
        /*0030*/ 	.byte	0xca, 0x01, 0xcf, 0x3a, 0x27, 0x51, 0x1a, 0x40, 0x30, 0xcc, 0x2d, 0xf3, 0xe1, 0x0c, 0x21, 0x40
        /*0040*/ 	.byte	0x0d, 0xb7, 0xfc, 0x82, 0x8e, 0x35, 0x25, 0x40
.L_8:


//--------------------- .text._Z10matrixMultPfS_S_i --------------------------
	.section	.text._Z10matrixMultPfS_S_i,"ax",@progbits
	.align	128
        .global         _Z10matrixMultPfS_S_i
        .type           _Z10matrixMultPfS_S_i,@function
        .size           _Z10matrixMultPfS_S_i,(.L_x_5 - _Z10matrixMultPfS_S_i)
        .other          _Z10matrixMultPfS_S_i,@"STO_CUDA_ENTRY STV_DEFAULT"
_Z10matrixMultPfS_S_i:
.text._Z10matrixMultPfS_S_i:
[----:B------:R-:W-:Y:S08]  /*0000*/  LDC R1, c[0x0][0x37c] ;  /* 0x0000df00ff017b82 */ /* 0x000ff00000000800 */
[----:B------:R-:W0:Y:S01]  /*0010*/  LDC R5, c[0x0][0x398] ;  /* 0x0000e600ff057b82 */ /* 0x000e220000000800 */
[----:B------:R-:W1:Y:S01]  /*0020*/  S2R R4, SR_CTAID.Y ;  /* 0x0000000000047919 */ /* 0x000e620000002600 */
[----:B------:R-:W2:Y:S01]  /*0030*/  LDCU.64 UR8, c[0x0][0x358] ;  /* 0x00006b00ff0877ac */ /* 0x000ea20008000a00 */
[----:B------:R-:W-:Y:S01]  /*0040*/  HFMA2 R31, -RZ, RZ, 0, 0 ;  /* 0x00000000ff1f7431 */ /* 0x000fe200000001ff */
[----:B------:R-:W1:Y:S01]  /*0050*/  S2R R3, SR_TID.Y ;  /* 0x0000000000037919 */ /* 0x000e620000002200 */
[----:B------:R-:W3:Y:S01]  /*0060*/  S2R R9, SR_CTAID.X ;  /* 0x0000000000097919 */ /* 0x000ee20000002500 */
[----:B------:R-:W3:Y:S01]  /*0070*/  S2R R2, SR_TID.X ;  /* 0x0000000000027919 */ /* 0x000ee20000002100 */
[----:B0-----:R-:W-:-:S02]  /*0080*/  ISETP.GE.AND P0, PT, R5, 0x10, PT ;  /* 0x000000100500780c */ /* 0x001fc40003f06270 */
[----:B------:R-:W-:-:S04]  /*0090*/  SHF.R.S32.HI R0, RZ, 0x1f, R5 ;  /* 0x0000001fff007819 */ /* 0x000fc80000011405 */
[----:B------:R-:W-:Y:S02]  /*00a0*/  LEA.HI R0, R0, R5, RZ, 0x4 ;  /* 0x0000000500007211 */ /* 0x000fe400078f20ff */
[----:B-1----:R-:W-:Y:S02]  /*00b0*/  LEA R23, R4, R3, 0x4 ;  /* 0x0000000304177211 */ /* 0x002fe400078e20ff */
[----:B---3--:R-:W-:-:S03]  /*00c0*/  LEA R4, R9, R2, 0x4 ;  /* 0x0000000209047211 */ /* 0x008fc600078e20ff */
[----:B--2---:R-:W-:Y:S05]  /*00d0*/  @!P0 BRA `(.L_x_0) ;  /* 0x0000001400dc8947 */ /* 0x004fea0003800000 */
[----:B------:R-:W0:Y:S01]  /*00e0*/  S2UR UR6, SR_CgaCtaId ;  /* 0x00000000000679c3 */ /* 0x000e220000008800 */
[----:B------:R-:W-:Y:S01]  /*00f0*/  SHF.R.S32.HI R29, RZ, 0x4, R0 ;  /* 0x00000004ff1d7819 */ /* 0x000fe20000011400 */
[----:B------:R-:W-:Y:S01]  /*0100*/  UMOV UR4, 0x400 ;  /* 0x0000040000047882 */ /* 0x000fe20000000000 */
[----:B------:R-:W-:Y:S01]  /*0110*/  IMAD R21, R23, R5, R2 ;  /* 0x0000000517157224 */ /* 0x000fe200078e0202 */
[----:B------:R-:W-:Y:S02]  /*0120*/  MOV R31, RZ ;  /* 0x000000ff001f7202 */ /* 0x000fe40000000f00 */
[----:B------:R-:W-:-:S04]  /*0130*/  IADD3 R0, PT, PT, R29, -0x1, RZ ;  /* 0xffffffff1d007810 */ /* 0x000fc80007ffe0ff */
[----:B------:R-:W-:Y:S02]  /*0140*/  ISETP.GE.U32.AND P0, PT, R0, 0x3, PT ;  /* 0x000000030000780c */ /* 0x000fe40003f06070 */
[----:B------:R-:W-:Y:S01]  /*0150*/  MOV R0, RZ ;  /* 0x000000ff00007202 */ /* 0x000fe20000000f00 */
[----:B0-----:R-:W-:-:S06]  /*0160*/  ULEA UR5, UR6, UR4, 0x18 ;  /* 0x0000000406057291 */ /* 0x001fcc000f8ec0ff */
[----:B------:R-:W-:-:S04]  /*0170*/  LEA R7, R3, UR5, 0x6 ;  /* 0x0000000503077c11 */ /* 0x000fc8000f8e30ff */
[----:B------:R-:W-:Y:S05]  /*0180*/  @!P0 BRA `(.L_x_1) ;  /* 0x0000000c002c8947 */ /* 0x000fea0003800000 */
[C---:B------:R-:W-:Y:S01]  /*0190*/  IADD3 R0, PT, PT, R3.reuse, 0x30, RZ ;  /* 0x0000003003007810 */ /* 0x040fe20007ffe0ff */
[----:B------:R-:W-:Y:S01]  /*01a0*/  UIADD3 UR5, UPT, UPT, UR4, 0x400, URZ ;  /* 0x0000040004057890 */ /* 0x000fe2000fffe0ff */
[C---:B------:R-:W-:Y:S01]  /*01b0*/  IADD3 R6, PT, PT, R3.reuse, 0x20, RZ ;  /* 0x0000002003067810 */ /* 0x040fe20007ffe0ff */
[CCC-:B------:R-:W-:Y:S01]  /*01c0*/  IMAD R24, R3.reuse, R5.reuse, R2.reuse ;  /* 0x0000000503187224 */ /* 0x1c0fe200078e0202 */
[----:B------:R-:W-:Y:S01]  /*01d0*/  IADD3 R8, PT, PT, R3, 0x10, RZ ;  /* 0x0000001003087810 */ /* 0x000fe20007ffe0ff */
[-CC-:B------:R-:W-:Y:S01]  /*01e0*/  IMAD R0, R0, R5.reuse, R2.reuse ;  /* 0x0000000500007224 */ /* 0x180fe200078e0202 */
[----:B------:R-:W-:Y:S01]  /*01f0*/  ULEA UR5, UR6, UR5, 0x18 ;  /* 0x0000000506057291 */ /* 0x000fe2000f8ec0ff */
[-CC-:B------:R-:W-:Y:S02]  /*0200*/  IMAD R6, R6, R5.reuse, R2.reuse ;  /* 0x0000000506067224 */ /* 0x180fe400078e0202 */
[----:B------:R-:W-:Y:S02]  /*0210*/  HFMA2 R31, -RZ, RZ, 0, 0 ;  /* 0x00000000ff1f7431 */ /* 0x000fe400000001ff */
[----:B------:R-:W-:Y:S01]  /*0220*/  IMAD R8, R8, R5, R2 ;  /* 0x0000000508087224 */ /* 0x000fe200078e0202 */
[----:B------:R-:W-:-:S02]  /*0230*/  LEA R30, R9, R0, 0x4 ;  /* 0x00000000091e7211 */ /* 0x000fc400078e20ff */
[----:B------:R-:W-:Y:S02]  /*0240*/  LOP3.LUT R0, R29, 0x7fffffc, RZ, 0xc0, !PT ;  /* 0x07fffffc1d007812 */ /* 0x000fe400078ec0ff */
[----:B------:R-:W-:Y:S02]  /*0250*/  LEA R20, R2, UR5, 0x2 ;  /* 0x0000000502147c11 */ /* 0x000fe4000f8e10ff */
[C---:B------:R-:W-:Y:S02]  /*0260*/  LEA R28, R9.reuse, R6, 0x4 ;  /* 0x00000006091c7211 */ /* 0x040fe400078e20ff */
[C---:B------:R-:W-:Y:S02]  /*0270*/  LEA R24, R9.reuse, R24, 0x4 ;  /* 0x0000001809187211 */ /* 0x040fe400078e20ff */
[----:B------:R-:W-:Y:S02]  /*0280*/  LEA R26, R9, R8, 0x4 ;  /* 0x00000008091a7211 */ /* 0x000fe400078e20ff */
[----:B------:R-:W-:-:S02]  /*0290*/  MOV R27, R21 ;  /* 0x00000015001b7202 */ /* 0x000fc40000000f00 */
[----:B------:R-:W-:Y:S02]  /*02a0*/  LEA R22, R2, R7, 0x2 ;  /* 0x0000000702167211 */ /* 0x000fe400078e10ff */
[----:B------:R-:W-:Y:S02]  /*02b0*/  IADD3 R25, PT, PT, -R0, RZ, RZ ;  /* 0x000000ff00197210 */ /* 0x000fe40007ffe1ff */
[----:B------:R-:W-:-:S07]  /*02c0*/  LEA R6, R3, R20, 0x6 ;  /* 0x0000001403067211 */ /* 0x000fce00078e30ff */
.L_x_2:
[----:B------:R-:W0:Y:S08]  /*02d0*/  LDC.64 R16, c[0x0][0x380] ;  /* 0x0000e000ff107b82 */ /* 0x000e300000000a00 */
[----:B------:R-:W1:Y:S01]  /*02e0*/  LDC.64 R18, c[0x0][0x388] ;  /* 0x0000e200ff127b82 */ /* 0x000e620000000a00 */
[----:B0-----:R-:W-:-:S05]  /*02f0*/  IMAD.WIDE R16, R27, 0x4, R16 ;  /* 0x000000041b107825 */ /* 0x001fca00078e0210 */
[----:B------:R-:W2:Y:S01]  /*0300*/  LDG.E R11, desc[UR8][R16.64] ;  /* 0x00000008100b7981 */ /* 0x000ea2000c1e1900 */
[----:B-1----:R-:W-:-:S05]  /*0310*/  IMAD.WIDE.U32 R8, R24, 0x4, R18 ;  /* 0x0000000418087825 */ /* 0x002fca00078e0012 */
[----:B------:R-:W3:Y:S04]  /*0320*/  LDG.E R35, desc[UR8][R8.64] ;  /* 0x0000000808237981 */ /* 0x000ee8000c1e1900 */
[----:B--2---:R-:W-:Y:S04]  /*0330*/  STS [R22], R11 ;  /* 0x0000000b16007388 */ /* 0x004fe80000000800 */
[----:B---3--:R-:W-:Y:S01]  /*0340*/  STS [R6], R35 ;  /* 0x0000002306007388 */ /* 0x008fe20000000800 */
[----:B------:R-:W-:Y:S06]  /*0350*/  BAR.SYNC.DEFER_BLOCKING 0x0 ;  /* 0x0000000000007b1d */ /* 0x000fec0000010000 */
[----:B------:R-:W-:Y:S04]  /*0360*/  LDS R10, [R20] ;  /* 0x00000000140a7984 */ /* 0x000fe80000000800 */
[----:B------:R-:W0:Y:S04]  /*0370*/  LDS.128 R12, [R7] ;  /* 0x00000000070c7984 */ /* 0x000e280000000c00 */
[----:B------:R-:W1:Y:S04]  /*0380*/  LDS R37, [R20+0x40] ;  /* 0x0000400014257984 */ /* 0x000e680000000800 */
[----:B------:R-:W2:Y:S04]  /*0390*/  LDS R33, [R20+0x80] ;  /* 0x0000800014217984 */ /* 0x000ea80000000800 */
[----:B------:R-:W-:Y:S01]  /*03a0*/  LDS R32, [R20+0x140] ;  /* 0x0001400014207984 */ /* 0x000fe20000000800 */
[----:B0-----:R-:W-:-:S03]  /*03b0*/  FFMA R10, R12, R10, R31 ;  /* 0x0000000a0c0a7223 */ /* 0x001fc6000000001f */
[----:B------:R-:W0:Y:S01]  /*03c0*/  LDS R12, [R20+0xc0] ;  /* 0x0000c000140c7984 */ /* 0x000e220000000800 */
[----:B-1----:R-:W-:-:S03]  /*03d0*/  FFMA R34, R37, R13, R10 ;  /* 0x0000000d25227223 */ /* 0x002fc6000000000a */
[----:B------:R-:W-:Y:S04]  /*03e0*/  LDS R13, [R20+0x100] ;  /* 0x00010000140d7984 */ /* 0x000fe80000000800 */
[----:B------:R-:W1:Y:S04]  /*03f0*/  LDS.128 R8, [R7+0x10] ;  /* 0x0000100007087984 */ /* 0x000e680000000c00 */
[----:B------:R-:W3:Y:S01]  /*0400*/  LDS R31, [R20+0x180] ;  /* 0x00018000141f7984 */ /* 0x000ee20000000800 */
[----:B--2---:R-:W-:-:S03]  /*0410*/  FFMA R33, R33, R14, R34 ;  /* 0x0000000e21217223 */ /* 0x004fc60000000022 */
[----:B------:R-:W-:Y:S04]  /*0420*/  LDS R37, [R20+0x340] ;  /* 0x0003400014257984 */ /* 0x000fe80000000800 */
[----:B------:R-:W-:Y:S01]  /*0430*/  LDS R34, [R20+0x3c0] ;  /* 0x0003c00014227984 */ /* 0x000fe20000000800 */
[----:B0-----:R-:W-:-:S03]  /*0440*/  FFMA R15, R12, R15, R33 ;  /* 0x0000000f0c0f7223 */ /* 0x001fc60000000021 */
[----:B------:R-:W-:Y:S01]  /*0450*/  LDS R33, [R20+0x240] ;  /* 0x0002400014217984 */ /* 0x000fe20000000800 */
[----:B-1----:R-:W-:-:S03]  /*0460*/  FFMA R13, R8, R13, R15 ;  /* 0x0000000d080d7223 */ /* 0x002fc6000000000f */
[----:B------:R-:W0:Y:S01]  /*0470*/  LDS R8, [R20+0x1c0] ;  /* 0x0001c00014087984 */ /* 0x000e220000000800 */
[----:B------:R-:W-:-:S03]  /*0480*/  FFMA R32, R32, R9, R13 ;  /* 0x0000000920207223 */ /* 0x000fc6000000000d */
[----:B------:R-:W-:Y:S04]  /*0490*/  LDS R9, [R20+0x200] ;  /* 0x0002000014097984 */ /* 0x000fe80000000800 */
[----:B------:R-:W1:Y:S01]  /*04a0*/  LDS.128 R12, [R7+0x20] ;  /* 0x00002000070c7984 */ /* 0x000e620000000c00 */
[----:B---3--:R-:W-:-:S03]  /*04b0*/  FFMA R31, R31, R10, R32 ;  /* 0x0000000a1f1f7223 */ /* 0x008fc60000000020 */
[----:B------:R-:W2:Y:S04]  /*04c0*/  LDS R32, [R20+0x280] ;  /* 0x0002800014207984 */ /* 0x000ea80000000800 */
[----:B------:R-:W3:Y:S01]  /*04d0*/  LDS R10, [R20+0x2c0] ;  /* 0x0002c000140a7984 */ /* 0x000ee20000000800 */
[----:B0-----:R-:W-:-:S03]  /*04e0*/  FFMA R11, R8, R11, R31 ;  /* 0x0000000b080b7223 */ /* 0x001fc6000000001f */
[----:B------:R-:W-:Y:S01]  /*04f0*/  LDS R31, [R20+0x380] ;  /* 0x00038000141f7984 */ /* 0x000fe20000000800 */
[----:B-1----:R-:W-:-:S03]  /*0500*/  FFMA R12, R12, R9, R11 ;  /* 0x000000090c0c7223 */ /* 0x002fc6000000000b */
[----:B------:R-:W-:Y:S01]  /*0510*/  LDS R9, [R20+0x300] ;  /* 0x0003000014097984 */ /* 0x000fe20000000800 */
[----:B------:R-:W-:-:S04]  /*0520*/  FFMA R13, R33, R13, R12 ;  /* 0x0000000d210d7223 */ /* 0x000fc8000000000c */
[----:B--2---:R-:W-:-:S04]  /*0530*/  FFMA R13, R32, R14, R13 ;  /* 0x0000000e200d7223 */ /* 0x004fc8000000000d */
[----:B---3--:R-:W-:Y:S02]  /*0540*/  FFMA R11, R10, R15, R13 ;  /* 0x0000000f0a0b7223 */ /* 0x008fe4000000000d */
[----:B------:R-:W0:Y:S01]  /*0550*/  LDS.128 R12, [R7+0x30] ;  /* 0x00003000070c7984 */ /* 0x000e220000000c00 */
[----:B------:R-:W-:Y:S01]  /*0560*/  IMAD.WIDE.U32 R32, R26, 0x4, R18 ;  /* 0x000000041a207825 */ /* 0x000fe200078e0012 */
[----:B------:R-:W-:Y:S06]  /*0570*/  BAR.SYNC.DEFER_BLOCKING 0x0 ;  /* 0x0000000000007b1d */ /* 0x000fec0000010000 */
[----:B------:R-:W2:Y:S04]  /*0580*/  LDG.E R32, desc[UR8][R32.64] ;  /* 0x0000000820207981 */ /* 0x000ea8000c1e1900 */
[----:B------:R-:W3:Y:S01]  /*0590*/  LDG.E R33, desc[UR8][R16.64+0x40] ;  /* 0x0000400810217981 */ /* 0x000ee2000c1e1900 */
[----:B0-----:R-:W-:-:S04]  /*05a0*/  FFMA R12, R12, R9, R11 ;  /* 0x000000090c0c7223 */ /* 0x001fc8000000000b */
[----:B------:R-:W-:-:S04]  /*05b0*/  FFMA R36, R37, R13, R12 ;  /* 0x0000000d25247223 */ /* 0x000fc8000000000c */
[----:B------:R-:W-:-:S04]  /*05c0*/  FFMA R31, R31, R14, R36 ;  /* 0x0000000e1f1f7223 */ /* 0x000fc80000000024 */
[----:B------:R-:W-:Y:S01]  /*05d0*/  FFMA R15, R34, R15, R31 ;  /* 0x0000000f220f7223 */ /* 0x000fe2000000001f */
[----:B---3--:R-:W-:Y:S04]  /*05e0*/  STS [R22], R33 ;  /* 0x0000002116007388 */ /* 0x008fe80000000800 */
[----:B--2---:R-:W-:Y:S01]  /*05f0*/  STS [R6], R32 ;  /* 0x0000002006007388 */ /* 0x004fe20000000800 */
[----:B------:R-:W-:Y:S06]  /*0600*/  BAR.SYNC.DEFER_BLOCKING 0x0 ;  /* 0x0000000000007b1d */ /* 0x000fec0000010000 */
[----:B------:R-:W-:Y:S04]  /*0610*/  LDS R35, [R20] ;  /* 0x0000000014237984 */ /* 0x000fe80000000800 */
[----:B------:R-:W0:Y:S04]  /*0620*/  LDS.128 R8, [R7] ;  /* 0x0000000007087984 */ /* 0x000e280000000c00 */
[----:B------:R-:W1:Y:S04]  /*0630*/  LDS R12, [R20+0x40] ;  /* 0x00004000140c7984 */ /* 0x000e680000000800 */
[----:B------:R-:W2:Y:S04]  /*0640*/  LDS R31, [R20+0x80] ;  /* 0x00008000141f7984 */ /* 0x000ea80000000800 */
[----:B------:R-:W-:Y:S04]  /*0650*/  LDS R32, [R20+0x140] ;  /* 0x0001400014207984 */ /* 0x000fe80000000800 */
[----:B------:R-:W-:Y:S04]  /*0660*/  LDS R33, [R20+0x180] ;  /* 0x0001800014217984 */ /* 0x000fe80000000800 */
[----:B------:R-:W-:Y:S01]  /*0670*/  LDS R37, [R20+0x340] ;  /* 0x0003400014257984 */ /* 0x000fe20000000800 */
[----:B0-----:R-:W-:-:S03]  /*0680*/  FFMA R15, R8, R35, R15 ;  /* 0x00000023080f7223 */ /* 0x001fc6000000000f */
[----:B------:R-:W0:Y:S01]  /*0690*/  LDS R8, [R20+0xc0] ;  /* 0x0000c00014087984 */ /* 0x000e220000000800 */
[----:B-1----:R-:W-:-:S03]  /*06a0*/  FFMA R34, R12, R9, R15 ;  /* 0x000000090c227223 */ /* 0x002fc6000000000f */
[----:B------:R-:W-:Y:S04]  /*06b0*/  LDS R9, [R20+0x100] ;  /* 0x0001000014097984 */ /* 0x000fe80000000800 */
[----:B------:R-:W1:Y:S01]  /*06c0*/  LDS.128 R12, [R7+0x10] ;  /* 0x00001000070c7984 */ /* 0x000e620000000c00 */
[----:B--2---:R-:W-:-:S03]  /*06d0*/  FFMA R31, R31, R10, R34 ;  /* 0x0000000a1f1f7223 */ /* 0x004fc60000000022 */
        /* <DEDUP_REMOVED lines=8> */
[----:B------:R-:W-:-:S03]  /*0760*/  FFMA R33, R33, R14, R32 ;  /* 0x0000000e21217223 */ /* 0x000fc60000000020 */
[----:B------:R-:W2:Y:S04]  /*0770*/  LDS R32, [R20+0x280] ;  /* 0x0002800014207984 */ /* 0x000ea80000000800 */
[----:B------:R-:W3:Y:S01]  /*0780*/  LDS R14, [R20+0x2c0] ;  /* 0x0002c000140e7984 */ /* 0x000ee20000000800 */
[----:B0-----:R-:W-:-:S04]  /*0790*/  FFMA R15, R12, R15, R33 ;  /* 0x0000000f0c0f7223 */ /* 0x001fc80000000021 */
[----:B-1----:R-:W-:-:S04]  /*07a0*/  FFMA R8, R8, R13, R15 ;  /* 0x0000000d08087223 */ /* 0x002fc8000000000f */
[----:B------:R-:W-:Y:S02]  /*07b0*/  FFMA R9, R31, R9, R8 ;  /* 0x000000091f097223 */ /* 0x000fe40000000008 */
[----:B------:R-:W-:Y:S02]  /*07c0*/  LDS R31, [R20+0x380] ;  /* 0x00038000141f7984 */ /* 0x000fe40000000800 */
[----:B--2---:R-:W-:Y:S02]  /*07d0*/  FFMA R13, R32, R10, R9 ;  /* 0x0000000a200d7223 */ /* 0x004fe40000000009 */
[----:B------:R-:W-:Y:S02]  /*07e0*/  LDS R9, [R20+0x300] ;  /* 0x0003000014097984 */ /* 0x000fe40000000800 */
        /* <DEDUP_REMOVED lines=10> */
[----:B------:R-:W-:Y:S01]  /*0890*/  IMAD.WIDE.U32 R18, R30, 0x4, R18 ;  /* 0x000000041e127825 */ /* 0x000fe200078e0012 */
[----:B---3--:R-:W-:Y:S04]  /*08a0*/  STS [R22], R33 ;  /* 0x0000002116007388 */ /* 0x008fe80000000800 */
[----:B--2---:R-:W-:Y:S01]  /*08b0*/  STS [R6], R32 ;  /* 0x0000002006007388 */ /* 0x004fe20000000800 */
[----:B------:R-:W-:Y:S06]  /*08c0*/  BAR.SYNC.DEFER_BLOCKING 0x0 ;  /* 0x0000000000007b1d */ /* 0x000fec0000010000 */
[----:B------:R-:W-:Y:S04]  /*08d0*/  LDS R35, [R20] ;  /* 0x0000000014237984 */ /* 0x000fe80000000800 */
[----:B------:R-:W0:Y:S04]  /*08e0*/  LDS.128 R8, [R7] ;  /* 0x0000000007087984 */ /* 0x000e280000000c00 */
[----:B------:R-:W1:Y:S04]  /*08f0*/  LDS R12, [R20+0x40] ;  /* 0x00004000140c7984 */ /* 0x000e680000000800 */
[----:B------:R-:W2:Y:S04]  /*0900*/  LDS R31, [R20+0x80] ;  /* 0x00008000141f7984 */ /* 0x000ea80000000800 */
[----:B------:R-:W3:Y:S04]  /*0910*/  LDS R33, [R20+0xc0] ;  /* 0x0000c00014217984 */ /* 0x000ee80000000800 */
[----:B------:R-:W-:Y:S01]  /*0920*/  LDS R34, [R20+0x340] ;  /* 0x0003400014227984 */ /* 0x000fe20000000800 */
[----:B0-----:R-:W-:-:S03]  /*0930*/  FFMA R15, R8, R35, R15 ;  /* 0x00000023080f7223 */ /* 0x001fc6000000000f */
[----:B------:R-:W-:Y:S01]  /*0940*/  LDS R8, [R20+0x140] ;  /* 0x0001400014087984 */ /* 0x000fe20000000800 */
[----:B-1----:R-:W-:-:S03]  /*0950*/  FFMA R32, R12, R9, R15 ;  /* 0x000000090c207223 */ /* 0x002fc6000000000f */
[----:B------:R-:W-:Y:S04]  /*0960*/  LDS R9, [R20+0x100] ;  /* 0x0001000014097984 */ /* 0x000fe80000000800 */
[----:B------:R-:W0:Y:S01]  /*0970*/  LDS.128 R12, [R7+0x10] ;  /* 0x00001000070c7984 */ /* 0x000e220000000c00 */
[----:B--2---:R-:W-:-:S03]  /*0980*/  FFMA R10, R31, R10, R32 ;  /* 0x0000000a1f0a7223 */ /* 0x004fc60000000020 */
[----:B------:R-:W1:Y:S01]  /*0990*/  LDS R31, [R20+0x180] ;  /* 0x00018000141f7984 */ /* 0x000e620000000800 */
[----:B---3--:R-:W-:-:S03]  /*09a0*/  FFMA R11, R33, R11, R10 ;  /* 0x0000000b210b7223 */ /* 0x008fc6000000000a */
[----:B------:R-:W-:Y:S04]  /*09b0*/  LDS R33, [R20+0x200] ;  /* 0x0002000014217984 */ /* 0x000fe80000000800 */
[----:B------:R-:W-:Y:S01]  /*09c0*/  LDS R35, [R20+0x240] ;  /* 0x0002400014237984 */ /* 0x000fe20000000800 */
[----:B0-----:R-:W-:-:S03]  /*09d0*/  FFMA R9, R12, R9, R11 ;  /* 0x000000090c097223 */ /* 0x001fc6000000000b */
[----:B------:R-:W0:Y:S01]  /*09e0*/  LDS R12, [R20+0x1c0] ;  /* 0x0001c000140c7984 */ /* 0x000e220000000800 */
[----:B------:R-:W-:-:S03]  /*09f0*/  FFMA R32, R8, R13, R9 ;  /* 0x0000000d08207223 */ /* 0x000fc60000000009 */
[----:B------:R-:W2:Y:S04]  /*0a00*/  LDS.128 R8, [R7+0x20] ;  /* 0x0000200007087984 */ /* 0x000ea80000000c00 */
[----:B------:R-:W3:Y:S01]  /*0a10*/  LDS R13, [R20+0x280] ;  /* 0x00028000140d7984 */ /* 0x000ee20000000800 */
[----:B-1----:R-:W-:-:S03]  /*0a20*/  FFMA R31, R31, R14, R32 ;  /* 0x0000000e1f1f7223 */ /* 0x002fc60000000020 */
[----:B------:R-:W-:Y:S01]  /*0a30*/  LDS R32, [R20+0x3c0] ;  /* 0x0003c00014207984 */ /* 0x000fe20000000800 */
[----:B0-----:R-:W-:-:S04]  /*0a40*/  FFMA R15, R12, R15, R31 ;  /* 0x0000000f0c0f7223 */ /* 0x001fc8000000001f */
[----:B--2---:R-:W-:Y:S02]  /*0a50*/  FFMA R8, R8, R33, R15 ;  /* 0x0000002108087223 */ /* 0x004fe4000000000f */
[----:B------:R-:W-:Y:S02]  /*0a60*/  LDS R33, [R20+0x380] ;  /* 0x0003800014217984 */ /* 0x000fe40000000800 */
[----:B------:R-:W-:Y:S02]  /*0a70*/  FFMA R12, R35, R9, R8 ;  /* 0x00000009230c7223 */ /* 0x000fe40000000008 */
[----:B------:R-:W0:Y:S02]  /*0a80*/  LDS R8, [R20+0x2c0] ;  /* 0x0002c00014087984 */ /* 0x000e240000000800 */
[----:B---3--:R-:W-:Y:S02]  /*0a90*/  FFMA R9, R13, R10, R12 ;  /* 0x0000000a0d097223 */ /* 0x008fe4000000000c */
[----:B------:R-:W-:Y:S04]  /*0aa0*/  LDS R35, [R20+0x300] ;  /* 0x0003000014237984 */ /* 0x000fe80000000800 */
[----:B------:R-:W1:Y:S01]  /*0ab0*/  LDS.128 R12, [R7+0x30] ;  /* 0x00003000070c7984 */ /* 0x000e620000000c00 */
[----:B------:R-:W-:Y:S06]  /*0ac0*/  BAR.SYNC.DEFER_BLOCKING 0x0 ;  /* 0x0000000000007b1d */ /* 0x000fec0000010000 */
[----:B------:R0:W2:Y:S04]  /*0ad0*/  LDG.E R16, desc[UR8][R16.64+0xc0] ;  /* 0x0000c00810107981 */ /* 0x0000a8000c1e1900 */
[----:B------:R-:W3:Y:S01]  /*0ae0*/  LDG.E R19, desc[UR8][R18.64] ;  /* 0x0000000812137981 */ /* 0x000ee2000c1e1900 */
[----:B0-----:R-:W-:-:S04]  /*0af0*/  FFMA R17, R8, R11, R9 ;  /* 0x0000000b08117223 */ /* 0x001fc80000000009 */
[----:B-1----:R-:W-:-:S04]  /*0b00*/  FFMA R35, R12, R35, R17 ;  /* 0x000000230c237223 */ /* 0x002fc80000000011 */
[----:B------:R-:W-:-:S04]  /*0b10*/  FFMA R34, R34, R13, R35 ;  /* 0x0000000d22227223 */ /* 0x000fc80000000023 */
[----:B------:R-:W-:-:S04]  /*0b20*/  FFMA R33, R33, R14, R34 ;  /* 0x0000000e21217223 */ /* 0x000fc80000000022 */
[----:B------:R-:W-:Y:S01]  /*0b30*/  FFMA R17, R32, R15, R33 ;  /* 0x0000000f20117223 */ /* 0x000fe20000000021 */
[----:B------:R-:W-:-:S04]  /*0b40*/  IADD3 R25, PT, PT, R25, 0x4, RZ ;  /* 0x0000000419197810 */ /* 0x000fc80007ffe0ff */
[----:B------:R-:W-:Y:S02]  /*0b50*/  ISETP.NE.AND P0, PT, R25, RZ, PT ;  /* 0x000000ff1900720c */ /* 0x000fe40003f05270 */
[----:B------:R-:W-:Y:S02]  /*0b60*/  IADD3 R27, PT, PT, R27, 0x40, RZ ;  /* 0x000000401b1b7810 */ /* 0x000fe40007ffe0ff */
[C---:B------:R-:W-:Y:S02]  /*0b70*/  LEA R30, R5.reuse, R30, 0x6 ;  /* 0x0000001e051e7211 */ /* 0x040fe400078e30ff */
[C---:B------:R-:W-:Y:S02]  /*0b80*/  LEA R28, R5.reuse, R28, 0x6 ;  /* 0x0000001c051c7211 */ /* 0x040fe400078e30ff */
[C---:B------:R-:W-:Y:S02]  /*0b90*/  LEA R26, R5.reuse, R26, 0x6 ;  /* 0x0000001a051a7211 */ /* 0x040fe400078e30ff */
[----:B------:R-:W-:Y:S01]  /*0ba0*/  LEA R24, R5, R24, 0x6 ;  /* 0x0000001805187211 */ /* 0x000fe200078e30ff */
[----:B--2---:R-:W-:Y:S04]  /*0bb0*/  STS [R22], R16 ;  /* 0x0000001016007388 */ /* 0x004fe80000000800 */
[----:B---3--:R-:W-:Y:S01]  /*0bc0*/  STS [R6], R19 ;  /* 0x0000001306007388 */ /* 0x008fe20000000800 */
[----:B------:R-:W-:Y:S06]  /*0bd0*/  BAR.SYNC.DEFER_BLOCKING 0x0 ;  /* 0x0000000000007b1d */ /* 0x000fec0000010000 */
[----:B------:R-:W-:Y:S04]  /*0be0*/  LDS R31, [R20] ;  /* 0x00000000141f7984 */ /* 0x000fe80000000800 */
[----:B------:R-:W0:Y:S04]  /*0bf0*/  LDS.128 R8, [R7] ;  /* 0x0000000007087984 */ /* 0x000e280000000c00 */
[----:B------:R-:W1:Y:S04]  /*0c00*/  LDS R36, [R20+0x40] ;  /* 0x0000400014247984 */ /* 0x000e680000000800 */
[----:B------:R-:W2:Y:S04]  /*0c10*/  LDS R37, [R20+0x80] ;  /* 0x0000800014257984 */ /* 0x000ea80000000800 */
[----:B------:R-:W3:Y:S04]  /*0c20*/  LDS R34, [R20+0xc0] ;  /* 0x0000c00014227984 */ /* 0x000ee80000000800 */
[----:B------:R-:W-:Y:S04]  /*0c30*/  LDS R33, [R20+0x100] ;  /* 0x0001000014217984 */ /* 0x000fe80000000800 */
[----:B------:R-:W4:Y:S04]  /*0c40*/  LDS.128 R12, [R7+0x10] ;  /* 0x00001000070c7984 */ /* 0x000f280000000c00 */
[----:B------:R-:W5:Y:S04]  /*0c50*/  LDS R32, [R20+0x140] ;  /* 0x0001400014207984 */ /* 0x000f680000000800 */
[----:B------:R-:W5:Y:S01]  /*0c60*/  LDS R35, [R20+0x180] ;  /* 0x0001800014237984 */ /* 0x000f620000000800 */
[----:B0-----:R-:W-:-:S03]  /*0c70*/  FFMA R17, R8, R31, R17 ;  /* 0x0000001f08117223 */ /* 0x001fc60000000011 */
[----:B------:R-:W0:Y:S01]  /*0c80*/  LDS R8, [R20+0x1c0] ;  /* 0x0001c00014087984 */ /* 0x000e220000000800 */
[----:B-1----:R-:W-:-:S03]  /*0c90*/  FFMA R36, R36, R9, R17 ;  /* 0x0000000924247223 */ /* 0x002fc60000000011 */
[----:B------:R-:W-:Y:S04]  /*0ca0*/  LDS R31, [R20+0x200] ;  /* 0x00020000141f7984 */ /* 0x000fe80000000800 */
[----:B------:R-:W1:Y:S01]  /*0cb0*/  LDS.128 R16, [R7+0x20] ;  /* 0x0000200007107984 */ /* 0x000e620000000c00 */
[----:B--2---:R-:W-:-:S04]  /*0cc0*/  FFMA R37, R37, R10, R36 ;  /* 0x0000000a25257223 */ /* 0x004fc80000000024 */
[----:B---3--:R-:W-:-:S04]  /*0cd0*/  FFMA R11, R34, R11, R37 ;  /* 0x0000000b220b7223 */ /* 0x008fc80000000025 */
[----:B----4-:R-:W-:Y:S02]  /*0ce0*/  FFMA R11, R12, R33, R11 ;  /* 0x000000210c0b7223 */ /* 0x010fe4000000000b */
[----:B------:R-:W2:Y:S02]  /*0cf0*/  LDS R12, [R20+0x240] ;  /* 0x00024000140c7984 */ /* 0x000ea40000000800 */
[----:B-----5:R-:W-:Y:S02]  /*0d00*/  FFMA R32, R32, R13, R11 ;  /* 0x0000000d20207223 */ /* 0x020fe4000000000b */
[----:B------:R-:W3:Y:S02]  /*0d10*/  LDS R13, [R20+0x280] ;  /* 0x00028000140d7984 */ /* 0x000ee40000000800 */
[----:B------:R-:W-:Y:S02]  /*0d20*/  FFMA R35, R35, R14, R32 ;  /* 0x0000000e23237223 */ /* 0x000fe40000000020 */
[----:B------:R-:W4:Y:S04]  /*0d30*/  LDS R14, [R20+0x2c0] ;  /* 0x0002c000140e7984 */ /* 0x000f280000000800 */
[----:B------:R-:W-:Y:S01]  /*0d40*/  LDS R32, [R20+0x340] ;  /* 0x0003400014207984 */ /* 0x000fe20000000800 */
[----:B0-----:R-:W-:-:S03]  /*0d50*/  FFMA R35, R8, R15, R35 ;  /* 0x0000000f08237223 */ /* 0x001fc60000000023 */
[----:B------:R-:W-:Y:S04]  /*0d60*/  LDS R15, [R20+0x300] ;  /* 0x00030000140f7984 */ /* 0x000fe80000000800 */
[----:B------:R-:W0:Y:S01]  /*0d70*/  LDS.128 R8, [R7+0x30] ;  /* 0x0000300007087984 */ /* 0x000e220000000c00 */
[----:B-1----:R-:W-:-:S03]  /*0d80*/  FFMA R35, R16, R31, R35 ;  /* 0x0000001f10237223 */ /* 0x002fc60000000023 */
[----:B------:R-:W1:Y:S04]  /*0d90*/  LDS R31, [R20+0x380] ;  /* 0x00038000141f7984 */ /* 0x000e680000000800 */
[----:B------:R-:W5:Y:S01]  /*0da0*/  LDS R16, [R20+0x3c0] ;  /* 0x0003c00014107984 */ /* 0x000f620000000800 */
[----:B--2---:R-:W-:-:S04]  /*0db0*/  FFMA R12, R12, R17, R35 ;  /* 0x000000110c0c7223 */ /* 0x004fc80000000023 */
[----:B---3--:R-:W-:-:S04]  /*0dc0*/  FFMA R13, R13, R18, R12 ;  /* 0x000000120d0d7223 */ /* 0x008fc8000000000c */
[----:B----4-:R-:W-:-:S04]  /*0dd0*/  FFMA R13, R14, R19, R13 ;  /* 0x000000130e0d7223 */ /* 0x010fc8000000000d */
[----:B0-----:R-:W-:-:S04]  /*0de0*/  FFMA R13, R8, R15, R13 ;  /* 0x0000000f080d7223 */ /* 0x001fc8000000000d */
[----:B------:R-:W-:-:S04]  /*0df0*/  FFMA R32, R32, R9, R13 ;  /* 0x0000000920207223 */ /* 0x000fc8000000000d */
[----:B-1----:R-:W-:-:S04]  /*0e00*/  FFMA R31, R31, R10, R32 ;  /* 0x0000000a1f1f7223 */ /* 0x002fc80000000020 */
[----:B-----5:R-:W-:Y:S01]  /*0e10*/  FFMA R31, R16, R11, R31 ;  /* 0x0000000b101f7223 */ /* 0x020fe2000000001f */
[----:B------:R-:W-:Y:S06]  /*0e20*/  BAR.SYNC.DEFER_BLOCKING 0x0 ;  /* 0x0000000000007b1d */ /* 0x000fec0000010000 */
[----:B------:R-:W-:Y:S05]  /*0e30*/  @P0 BRA `(.L_x_2) ;  /* 0xfffffff400240947 */ /* 0x000fea000383ffff */
.L_x_1:
[----:B------:R-:W-:-:S13]  /*0e40*/  LOP3.LUT P0, R6, R29, 0x3, RZ, 0xc0, !PT ;  /* 0x000000031d067812 */ /* 0x000fda000780c0ff */
[----:B------:R-:W-:Y:S05]  /*0e50*/  @!P0 BRA `(.L_x_0) ;  /* 0x00000008007c8947 */ /* 0x000fea0003800000 */
[----:B------:R-:W-:Y:S02]  /*0e60*/  ISETP.NE.AND P0, PT, R6, 0x1, PT ;  /* 0x000000010600780c */ /* 0x000fe40003f05270 */
[----:B------:R-:W-:-:S04]  /*0e70*/  LOP3.LUT R29, R29, 0x1, RZ, 0xc0, !PT ;  /* 0x000000011d1d7812 */ /* 0x000fc800078ec0ff */
[----:B------:R-:W-:-:S07]  /*0e80*/  ISETP.NE.U32.AND P1, PT, R29, 0x1, PT ;  /* 0x000000011d00780c */ /* 0x000fce0003f25070 */
[----:B------:R-:W-:Y:S06]  /*0e90*/  @!P0 BRA `(.L_x_3) ;  /* 0x0000000400908947 */ /* 0x000fec0003800000 */
[----:B------:R-:W0:Y:S01]  /*0ea0*/  LDC.64 R24, c[0x0][0x380] ;  /* 0x0000e000ff187b82 */ /* 0x000e220000000a00 */
[C---:B------:R-:W-:Y:S02]  /*0eb0*/  LEA R18, R0.reuse, R3, 0x4 ;  /* 0x0000000300127211 */ /* 0x040fe400078e20ff */
[----:B------:R-:W-:-:S03]  /*0ec0*/  LEA R9, R0, R21, 0x4 ;  /* 0x0000001500097211 */ /* 0x000fc600078e20ff */
[----:B------:R-:W-:Y:S02]  /*0ed0*/  IMAD R13, R18, R5, R4 ;  /* 0x00000005120d7224 */ /* 0x000fe400078e0204 */
[----:B------:R-:W1:Y:S01]  /*0ee0*/  LDC.64 R16, c[0x0][0x388] ;  /* 0x0000e200ff107b82 */ /* 0x000e620000000a00 */
[----:B0-----:R-:W-:-:S05]  /*0ef0*/  IMAD.WIDE R24, R9, 0x4, R24 ;  /* 0x0000000409187825 */ /* 0x001fca00078e0218 */
[----:B------:R-:W2:Y:S01]  /*0f00*/  LDG.E R19, desc[UR8][R24.64] ;  /* 0x0000000818137981 */ /* 0x000ea2000c1e1900 */
[----:B-1----:R-:W-:-:S05]  /*0f10*/  IMAD.WIDE.U32 R12, R13, 0x4, R16 ;  /* 0x000000040d0c7825 */ /* 0x002fca00078e0010 */
[----:B------:R-:W3:Y:S01]  /*0f20*/  LDG.E R27, desc[UR8][R12.64] ;  /* 0x000000080c1b7981 */ /* 0x000ee2000c1e1900 */
[----:B------:R-:W-:-:S04]  /*0f30*/  UIADD3 UR5, UPT, UPT, UR4, 0x400, URZ ;  /* 0x0000040004057890 */ /* 0x000fc8000fffe0ff */
[----:B------:R-:W-:Y:S01]  /*0f40*/  ULEA UR5, UR6, UR5, 0x18 ;  /* 0x0000000506057291 */ /* 0x000fe2000f8ec0ff */
[----:B------:R-:W-:-:S05]  /*0f50*/  LEA R28, R2, R7, 0x2 ;  /* 0x00000007021c7211 */ /* 0x000fca00078e10ff */
[----:B------:R-:W-:-:S04]  /*0f60*/  LEA R6, R2, UR5, 0x2 ;  /* 0x0000000502067c11 */ /* 0x000fc8000f8e10ff */
[----:B------:R-:W-:Y:S02]  /*0f70*/  LEA R30, R3, R6, 0x6 ;  /* 0x00000006031e7211 */ /* 0x000fe400078e30ff */
[----:B------:R-:W-:Y:S01]  /*0f80*/  IADD3 R18, PT, PT, R18, 0x10, RZ ;  /* 0x0000001012127810 */ /* 0x000fe20007ffe0ff */
        /* <DEDUP_REMOVED lines=11> */
[----:B------:R-:W5:Y:S04]  /*1040*/  LDS R19, [R6+0x180] ;  /* 0x0001800006137984 */ /* 0x000f680000000800 */
[----:B------:R-:W5:Y:S04]  /*1050*/  LDS R20, [R6+0x1c0] ;  /* 0x0001c00006147984 */ /* 0x000f680000000800 */
[----:B------:R-:W-:Y:S01]  /*1060*/  LDS R35, [R6+0x280] ;  /* 0x0002800006237984 */ /* 0x000fe20000000800 */
[----:B0-----:R-:W-:-:S03]  /*1070*/  FFMA R8, R8, R26, R31 ;  /* 0x0000001a08087223 */ /* 0x001fc6000000001f */
[----:B------:R-:W-:Y:S01]  /*1080*/  LDS R31, [R6+0x300] ;  /* 0x00030000061f7984 */ /* 0x000fe20000000800 */
[----:B-1----:R-:W-:-:S03]  /*1090*/  FFMA R9, R29, R9, R8 ;  /* 0x000000091d097223 */ /* 0x002fc60000000008 */
[----:B------:R-:W-:Y:S01]  /*10a0*/  LDS R29, [R6+0x200] ;  /* 0x00020000061d7984 */ /* 0x000fe20000000800 */
[----:B--2---:R-:W-:-:S03]  /*10b0*/  FFMA R10, R32, R10, R9 ;  /* 0x0000000a200a7223 */ /* 0x004fc60000000009 */
[----:B------:R-:W-:Y:S01]  /*10c0*/  LDS R32, [R6+0x2c0] ;  /* 0x0002c00006207984 */ /* 0x000fe20000000800 */
[----:B---3--:R-:W-:-:S03]  /*10d0*/  FFMA R11, R33, R11, R10 ;  /* 0x0000000b210b7223 */ /* 0x008fc6000000000a */
[----:B------:R-:W-:Y:S04]  /*10e0*/  LDS R33, [R6+0x380] ;  /* 0x0003800006217984 */ /* 0x000fe80000000800 */
[----:B------:R-:W-:Y:S01]  /*10f0*/  LDS R26, [R6+0x3c0] ;  /* 0x0003c000061a7984 */ /* 0x000fe20000000800 */
[----:B----4-:R-:W-:-:S03]  /*1100*/  FFMA R11, R12, R34, R11 ;  /* 0x000000220c0b7223 */ /* 0x010fc6000000000b */
[----:B------:R-:W-:Y:S01]  /*1110*/  LDS R34, [R6+0x240] ;  /* 0x0002400006227984 */ /* 0x000fe20000000800 */
[----:B-----5:R-:W-:Y:S01]  /*1120*/  FFMA R22, R22, R13, R11 ;  /* 0x0000000d16167223 */ /* 0x020fe2000000000b */
[----:B------:R-:W-:Y:S02]  /*1130*/  IMAD R13, R18, R5, R4 ;  /* 0x00000005120d7224 */ /* 0x000fe400078e0204 */
[----:B------:R-:W0:Y:S01]  /*1140*/  LDS.128 R8, [R7+0x20] ;  /* 0x0000200007087984 */ /* 0x000e220000000c00 */
[----:B------:R-:W-:Y:S01]  /*1150*/  FFMA R19, R19, R14, R22 ;  /* 0x0000000e13137223 */ /* 0x000fe20000000016 */
[----:B------:R-:W-:Y:S02]  /*1160*/  IMAD.WIDE.U32 R12, R13, 0x4, R16 ;  /* 0x000000040d0c7825 */ /* 0x000fe400078e0010 */
[----:B------:R-:W-:Y:S02]  /*1170*/  LDS R22, [R6+0x340] ;  /* 0x0003400006167984 */ /* 0x000fe40000000800 */
[----:B------:R-:W-:-:S02]  /*1180*/  FFMA R37, R20, R15, R19 ;  /* 0x0000000f14257223 */ /* 0x000fc40000000013 */
[----:B------:R-:W1:Y:S01]  /*1190*/  LDS.128 R16, [R7+0x30] ;  /* 0x0000300007107984 */ /* 0x000e620000000c00 */
[----:B------:R-:W-:Y:S06]  /*11a0*/  BAR.SYNC.DEFER_BLOCKING 0x0 ;  /* 0x0000000000007b1d */ /* 0x000fec0000010000 */
[----:B------:R-:W2:Y:S04]  /*11b0*/  LDG.E R25, desc[UR8][R24.64+0x40] ;  /* 0x0000400818197981 */ /* 0x000ea8000c1e1900 */
[----:B------:R-:W3:Y:S01]  /*11c0*/  LDG.E R36, desc[UR8][R12.64] ;  /* 0x000000080c247981 */ /* 0x000ee2000c1e1900 */
[----:B0-----:R-:W-:-:S04]  /*11d0*/  FFMA R37, R8, R29, R37 ;  /* 0x0000001d08257223 */ /* 0x001fc80000000025 */
[----:B------:R-:W-:-:S04]  /*11e0*/  FFMA R34, R34, R9, R37 ;  /* 0x0000000922227223 */ /* 0x000fc80000000025 */
[----:B------:R-:W-:-:S04]  /*11f0*/  FFMA R35, R35, R10, R34 ;  /* 0x0000000a23237223 */ /* 0x000fc80000000022 */
[----:B------:R-:W-:-:S04]  /*1200*/  FFMA R35, R32, R11, R35 ;  /* 0x0000000b20237223 */ /* 0x000fc80000000023 */
[----:B-1----:R-:W-:-:S04]  /*1210*/  FFMA R31, R16, R31, R35 ;  /* 0x0000001f101f7223 */ /* 0x002fc80000000023 */
[----:B------:R-:W-:-:S04]  /*1220*/  FFMA R22, R22, R17, R31 ;  /* 0x0000001116167223 */ /* 0x000fc8000000001f */
[----:B------:R-:W-:-:S04]  /*1230*/  FFMA R33, R33, R18, R22 ;  /* 0x0000001221217223 */ /* 0x000fc80000000016 */
[----:B------:R-:W-:Y:S01]  /*1240*/  FFMA R35, R26, R19, R33 ;  /* 0x000000131a237223 */ /* 0x000fe20000000021 */
        /* <DEDUP_REMOVED lines=14> */
[----:B------:R-:W-:Y:S04]  /*1330*/  LDS R33, [R6+0x200] ;  /* 0x0002000006217984 */ /* 0x000fe80000000800 */
[----:B------:R-:W5:Y:S01]  /*1340*/  LDS.128 R16, [R7+0x20] ;  /* 0x0000200007107984 */ /* 0x000f620000000c00 */
[----:B0-----:R-:W-:-:S03]  /*1350*/  FFMA R27, R12, R27, R35 ;  /* 0x0000001b0c1b7223 */ /* 0x001fc60000000023 */
[----:B------:R-:W0:Y:S01]  /*1360*/  LDS R26, [R6+0x240] ;  /* 0x00024000061a7984 */ /* 0x000e220000000800 */
[----:B-1----:R-:W-:-:S03]  /*1370*/  FFMA R20, R20, R13, R27 ;  /* 0x0000000d14147223 */ /* 0x002fc6000000001b */
[----:B------:R-:W1:Y:S01]  /*1380*/  LDS R27, [R6+0x280] ;  /* 0x00028000061b7984 */ /* 0x000e620000000800 */
[----:B--2---:R-:W-:-:S03]  /*1390*/  FFMA R29, R29, R14, R20 ;  /* 0x0000000e1d1d7223 */ /* 0x004fc60000000014 */
[----:B------:R-:W2:Y:S01]  /*13a0*/  LDS R20, [R6+0x2c0] ;  /* 0x0002c00006147984 */ /* 0x000ea20000000800 */
[----:B---3--:R-:W-:-:S03]  /*13b0*/  FFMA R35, R24, R15, R29 ;  /* 0x0000000f18237223 */ /* 0x008fc6000000001d */
[----:B------:R-:W-:Y:S04]  /*13c0*/  LDS R29, [R6+0x300] ;  /* 0x00030000061d7984 */ /* 0x000fe80000000800 */
[----:B------:R-:W3:Y:S01]  /*13d0*/  LDS.128 R12, [R7+0x30] ;  /* 0x00003000070c7984 */ /* 0x000ee20000000c00 */
[----:B----4-:R-:W-:-:S03]  /*13e0*/  FFMA R35, R8, R25, R35 ;  /* 0x0000001908237223 */ /* 0x010fc60000000023 */
[----:B------:R-:W4:Y:S04]  /*13f0*/  LDS R24, [R6+0x340] ;  /* 0x0003400006187984 */ /* 0x000f280000000800 */
[----:B------:R-:W4:Y:S01]  /*1400*/  LDS R25, [R6+0x380] ;  /* 0x0003800006197984 */ /* 0x000f220000000800 */
[----:B-----5:R-:W-:-:S03]  /*1410*/  FFMA R28, R28, R9, R35 ;  /* 0x000000091c1c7223 */ /* 0x020fc60000000023 */
[----:B------:R-:W5:Y:S01]  /*1420*/  LDS R8, [R6+0x3c0] ;  /* 0x0003c00006087984 */ /* 0x000f620000000800 */
[----:B------:R-:W-:-:S04]  /*1430*/  FFMA R31, R31, R10, R28 ;  /* 0x0000000a1f1f7223 */ /* 0x000fc8000000001c */
[----:B------:R-:W-:-:S04]  /*1440*/  FFMA R11, R22, R11, R31 ;  /* 0x0000000b160b7223 */ /* 0x000fc8000000001f */
[----:B------:R-:W-:-:S04]  /*1450*/  FFMA R11, R16, R33, R11 ;  /* 0x00000021100b7223 */ /* 0x000fc8000000000b */
[----:B0-----:R-:W-:-:S04]  /*1460*/  FFMA R26, R26, R17, R11 ;  /* 0x000000111a1a7223 */ /* 0x001fc8000000000b */
[----:B-1----:R-:W-:-:S04]  /*1470*/  FFMA R27, R27, R18, R26 ;  /* 0x000000121b1b7223 */ /* 0x002fc8000000001a */
[----:B--2---:R-:W-:-:S04]  /*1480*/  FFMA R19, R20, R19, R27 ;  /* 0x0000001314137223 */ /* 0x004fc8000000001b */
[----:B---3--:R-:W-:-:S04]  /*1490*/  FFMA R19, R12, R29, R19 ;  /* 0x0000001d0c137223 */ /* 0x008fc80000000013 */
[----:B----4-:R-:W-:-:S04]  /*14a0*/  FFMA R24, R24, R13, R19 ;  /* 0x0000000d18187223 */ /* 0x010fc80000000013 */
[----:B------:R-:W-:-:S04]  /*14b0*/  FFMA R25, R25, R14, R24 ;  /* 0x0000000e19197223 */ /* 0x000fc80000000018 */
[----:B-----5:R-:W-:Y:S01]  /*14c0*/  FFMA R31, R8, R15, R25 ;  /* 0x0000000f081f7223 */ /* 0x020fe20000000019 */
[----:B------:R-:W-:Y:S06]  /*14d0*/  BAR.SYNC.DEFER_BLOCKING 0x0 ;  /* 0x0000000000007b1d */ /* 0x000fec0000010000 */
.L_x_3:
[----:B------:R-:W-:Y:S05]  /*14e0*/  @P1 BRA `(.L_x_0) ;  /* 0x0000000000d81947 */ /* 0x000fea0003800000 */
[----:B------:R-:W0:Y:S01]  /*14f0*/  LDC.64 R8, c[0x0][0x380] ;  /* 0x0000e000ff087b82 */ /* 0x000e220000000a00 */
[C---:B------:R-:W-:Y:S02]  /*1500*/  LEA R6, R0.reuse, R3, 0x4 ;  /* 0x0000000300067211 */ /* 0x040fe400078e20ff */
[----:B------:R-:W-:-:S03]  /*1510*/  LEA R21, R0, R21, 0x4 ;  /* 0x0000001500157211 */ /* 0x000fc600078e20ff */
[----:B------:R-:W-:Y:S02]  /*1520*/  IMAD R11, R6, R5, R4 ;  /* 0x00000005060b7224 */ /* 0x000fe400078e0204 */
[----:B------:R-:W1:Y:S01]  /*1530*/  LDC.64 R12, c[0x0][0x388] ;  /* 0x0000e200ff0c7b82 */ /* 0x000e620000000a00 */
[----:B0-----:R-:W-:-:S05]  /*1540*/  IMAD.WIDE R8, R21, 0x4, R8 ;  /* 0x0000000415087825 */ /* 0x001fca00078e0208 */
[----:B------:R-:W2:Y:S01]  /*1550*/  LDG.E R6, desc[UR8][R8.64] ;  /* 0x0000000808067981 */ /* 0x000ea2000c1e1900 */
[----:B-1----:R-:W-:-:S06]  /*1560*/  IMAD.WIDE.U32 R12, R11, 0x4, R12 ;  /* 0x000000040b0c7825 */ /* 0x002fcc00078e000c */
[----:B------:R-:W3:Y:S01]  /*1570*/  LDG.E R12, desc[UR8][R12.64] ;  /* 0x000000080c0c7981 */ /* 0x000ee2000c1e1900 */
[----:B------:R-:W-:-:S04]  /*1580*/  UIADD3 UR4, UPT, UPT, UR4, 0x400, URZ ;  /* 0x0000040004047890 */ /* 0x000fc8000fffe0ff */
[----:B------:R-:W-:Y:S01]  /*1590*/  ULEA UR4, UR6, UR4, 0x18 ;  /* 0x0000000406047291 */ /* 0x000fe2000f8ec0ff */
[----:B------:R-:W-:-:S05]  /*15a0*/  LEA R15, R2, R7, 0x2 ;  /* 0x00000007020f7211 */ /* 0x000fca00078e10ff */
[----:B------:R-:W-:-:S04]  /*15b0*/  LEA R0, R2, UR4, 0x2 ;  /* 0x0000000402007c11 */ /* 0x000fc8000f8e10ff */
        /* <DEDUP_REMOVED lines=26> */
[----:B------:R-:W4:Y:S01]  /*1760*/  LDS R10, [R0+0x340] ;  /* 0x00034000000a7984 */ /* 0x000f220000000800 */
[----:B-----5:R-:W-:-:S03]  /*1770*/  FFMA R2, R2, R17, R3 ;  /* 0x0000001102027223 */ /* 0x020fc60000000003 */
[----:B------:R-:W5:Y:S04]  /*1780*/  LDS R16, [R0+0x380] ;  /* 0x0003800000107984 */ /* 0x000f680000000800 */
        /* <DEDUP_REMOVED lines=9> */
[----:B-----5:R-:W-:-:S04]  /*1820*/  FFMA R16, R16, R30, R9 ;  /* 0x0000001e10107223 */ /* 0x020fc80000000009 */
[----:B------:R-:W-:Y:S01]  /*1830*/  FFMA R31, R3, R31, R16 ;  /* 0x0000001f031f7223 */ /* 0x000fe20000000010 */
[----:B------:R-:W-:Y:S06]  /*1840*/  BAR.SYNC.DEFER_BLOCKING 0x0 ;  /* 0x0000000000007b1d */ /* 0x000fec0000010000 */
.L_x_0:
[----:B------:R-:W-:-:S04]  /*1850*/  VIMNMX R0, PT, PT, R23, R4, !PT ;  /* 0x0000000417007248 */ /* 0x000fc80007fe0100 */
[----:B------:R-:W-:-:S13]  /*1860*/  ISETP.GE.AND P0, PT, R0, R5, PT ;  /* 0x000000050000720c */ /* 0x000fda0003f06270 */
[----:B------:R-:W-:Y:S05]  /*1870*/  @P0 EXIT ;  /* 0x000000000000094d */ /* 0x000fea0003800000 */
[----:B------:R-:W0:Y:S01]  /*1880*/  LDC.64 R2, c[0x0][0x390] ;  /* 0x0000e400ff027b82 */ /* 0x000e220000000a00 */
[----:B------:R-:W-:-:S04]  /*1890*/  IMAD R5, R23, R5, R4 ;  /* 0x0000000517057224 */ /* 0x000fc800078e0204 */
[----:B0-----:R-:W-:-:S05]  /*18a0*/  IMAD.WIDE.U32 R2, R5, 0x4, R2 ;  /* 0x0000000405027825 */ /* 0x001fca00078e0002 */
[----:B------:R-:W-:Y:S01]  /*18b0*/  STG.E desc[UR8][R2.64], R31 ;  /* 0x0000001f02007986 */ /* 0x000fe2000c101908 */
[----:B------:R-:W-:Y:S05]  /*18c0*/  EXIT ;  /* 0x000000000000794d */ /* 0x000fea0003800000 */
.L_x_4:
[----:B------:R-:W-:-:S00]  /*18d0*/  BRA `(.L_x_4) ;  /* 0xfffffffc00fc7947 */ /* 0x000fc0000383ffff */
[----:B------:R-:W-:-:S00]  /*18e0*/  NOP ;  /* 0x0000000000007918 */ /* 0x000fc00000000000 */
        /* <DEDUP_REMOVED lines=9> */
.L_x_5:


//--------------------- .nv.global.init           --------------------------
	.section	.nv.global.init,"aw",@progbits
	.align	4
.nv.global.init:
	.type		mrg32k3aM1SubSeq,@object
	.size		mrg32k3aM1SubSeq,(mrg32k3aM2SubSeq - mrg32k3aM1SubSeq)
mrg32k3aM1SubSeq:
        /*0000*/ 	.byte	0x0b, 0xcc, 0xee, 0x04, 0x73, 0x29, 0x8b, 0x6f, 0xf6, 0x53, 0x03, 0xf6, 0x23, 0xf6, 0xea, 0xda
        /* <DEDUP_REMOVED lines=125> */
	.type		mrg32k3aM2SubSeq,@object
	.size		mrg32k3aM2SubSeq,(mrg32k3aM1 - mrg32k3aM2SubSeq)
mrg32k3aM2SubSeq:
        /* <DEDUP_REMOVED lines=126> */
	.type		mrg32k3aM1,@object
	.size		mrg32k3aM1,(mrg32k3aM1Seq - mrg32k3aM1)
mrg32k3aM1:
        /* <DEDUP_REMOVED lines=144> */
	.type		mrg32k3aM1Seq,@object
	.size		mrg32k3aM1Seq,(mrg32k3aM2 - mrg32k3aM1Seq)
mrg32k3aM1Seq:
        /* <DEDUP_REMOVED lines=144> */
	.type		mrg32k3aM2,@object
	.size		mrg32k3aM2,(mrg32k3aM2Seq - mrg32k3aM2)
mrg32k3aM2:
        /* <DEDUP_REMOVED lines=144> */
	.type		mrg32k3aM2Seq,@object
	.size		mrg32k3aM2Seq,(precalc_xorwow_matrix - mrg32k3aM2Seq)
mrg32k3aM2Seq:
        /* <DEDUP_REMOVED lines=144> */
	.type		precalc_xorwow_matrix,@object
	.size		precalc_xorwow_matrix,(precalc_xorwow_offset_matrix - precalc_xorwow_matrix)
precalc_xorwow_matrix:
        /* <DEDUP_REMOVED lines=6400> */
	.type		precalc_xorwow_offset_matrix,@object
	.size		precalc_xorwow_offset_matrix,(.L_1 - precalc_xorwow_offset_matrix)
precalc_xorwow_offset_matrix:
        /* <DEDUP_REMOVED lines=6400> */
.L_1:


//--------------------- .nv.shared._Z10matrixMultPfS_S_i --------------------------
	.section	.nv.shared._Z10matrixMultPfS_S_i,"aw",@nobits
	.sectionflags	@""
	.align	4
.nv.shared._Z10matrixMultPfS_S_i:
	.zero		3072


//--------------------- .nv.shared.reserved.0     --------------------------
	.section	.nv.shared.reserved.0,"aw",@nobits
	.weak		__nv_reservedSMEM_offset_0_alias
	.size		__nv_reservedSMEM_offset_0_alias, 0, 64
	.other		__nv_reservedSMEM_offset_0_alias,@"STO_CUDA_RESERVED_SHARED STV_DEFAULT"
__nv_reservedSMEM_offset_0_alias:
	.zero		0
	.zero		64


//--------------------- .nv.constant0._Z10matrixMultPfS_S_i --------------------------
	.section	.nv.constant0._Z10matrixMultPfS_S_i,"a",@progbits
	.sectionflags	@""
	.align	4
.nv.constant0._Z10matrixMultPfS_S_i:
	.zero		924


//--------------------- SYMBOLS --------------------------

	.type		.nv.reservedSmem.offset0,@object
	.size		.nv.reservedSmem.offset0,0x4
	.type		.nv.reservedSmem.cap,@object
	.size		.nv.reservedSmem.cap,0x4
